//
// Generated by NVIDIA NVVM Compiler
//
// Compiler Build ID: CL-36424714
// Cuda compilation tools, release 13.0, V13.0.88
// Based on NVVM 20.0.0
//

.version 9.0
.target sm_100
.address_size 64


.entry _ZN36_GLOBAL__N__4e0bc6f5_4_k_cu_7bc5208c13im2col_kernelILi256EEEvPKfPfiiiiiiiiiiiii(
	.param .u64 .ptr .align 1 _ZN36_GLOBAL__N__4e0bc6f5_4_k_cu_7bc5208c13im2col_kernelILi256EEEvPKfPfiiiiiiiiiiiii_param_0,
	.param .u64 .ptr .align 1 _ZN36_GLOBAL__N__4e0bc6f5_4_k_cu_7bc5208c13im2col_kernelILi256EEEvPKfPfiiiiiiiiiiiii_param_1,
	.param .u32 _ZN36_GLOBAL__N__4e0bc6f5_4_k_cu_7bc5208c13im2col_kernelILi256EEEvPKfPfiiiiiiiiiiiii_param_2,
	.param .u32 _ZN36_GLOBAL__N__4e0bc6f5_4_k_cu_7bc5208c13im2col_kernelILi256EEEvPKfPfiiiiiiiiiiiii_param_3,
	.param .u32 _ZN36_GLOBAL__N__4e0bc6f5_4_k_cu_7bc5208c13im2col_kernelILi256EEEvPKfPfiiiiiiiiiiiii_param_4,
	.param .u32 _ZN36_GLOBAL__N__4e0bc6f5_4_k_cu_7bc5208c13im2col_kernelILi256EEEvPKfPfiiiiiiiiiiiii_param_5,
	.param .u32 _ZN36_GLOBAL__N__4e0bc6f5_4_k_cu_7bc5208c13im2col_kernelILi256EEEvPKfPfiiiiiiiiiiiii_param_6,
	.param .u32 _ZN36_GLOBAL__N__4e0bc6f5_4_k_cu_7bc5208c13im2col_kernelILi256EEEvPKfPfiiiiiiiiiiiii_param_7,
	.param .u32 _ZN36_GLOBAL__N__4e0bc6f5_4_k_cu_7bc5208c13im2col_kernelILi256EEEvPKfPfiiiiiiiiiiiii_param_8,
	.param .u32 _ZN36_GLOBAL__N__4e0bc6f5_4_k_cu_7bc5208c13im2col_kernelILi256EEEvPKfPfiiiiiiiiiiiii_param_9,
	.param .u32 _ZN36_GLOBAL__N__4e0bc6f5_4_k_cu_7bc5208c13im2col_kernelILi256EEEvPKfPfiiiiiiiiiiiii_param_10,
	.param .u32 _ZN36_GLOBAL__N__4e0bc6f5_4_k_cu_7bc5208c13im2col_kernelILi256EEEvPKfPfiiiiiiiiiiiii_param_11,
	.param .u32 _ZN36_GLOBAL__N__4e0bc6f5_4_k_cu_7bc5208c13im2col_kernelILi256EEEvPKfPfiiiiiiiiiiiii_param_12,
	.param .u32 _ZN36_GLOBAL__N__4e0bc6f5_4_k_cu_7bc5208c13im2col_kernelILi256EEEvPKfPfiiiiiiiiiiiii_param_13,
	.param .u32 _ZN36_GLOBAL__N__4e0bc6f5_4_k_cu_7bc5208c13im2col_kernelILi256EEEvPKfPfiiiiiiiiiiiii_param_14
)
{
	.reg .pred 	%p<5>;
	.reg .b32 	%r<43>;
	.reg .b32 	%f<5>;
	.reg .b64 	%rd<13>;

	ld.param.u64 	%rd1, [_ZN36_GLOBAL__N__4e0bc6f5_4_k_cu_7bc5208c13im2col_kernelILi256EEEvPKfPfiiiiiiiiiiiii_param_0];
	ld.param.u64 	%rd2, [_ZN36_GLOBAL__N__4e0bc6f5_4_k_cu_7bc5208c13im2col_kernelILi256EEEvPKfPfiiiiiiiiiiiii_param_1];
	ld.param.u32 	%r19, [_ZN36_GLOBAL__N__4e0bc6f5_4_k_cu_7bc5208c13im2col_kernelILi256EEEvPKfPfiiiiiiiiiiiii_param_2];
	ld.param.u32 	%r8, [_ZN36_GLOBAL__N__4e0bc6f5_4_k_cu_7bc5208c13im2col_kernelILi256EEEvPKfPfiiiiiiiiiiiii_param_3];
	ld.param.u32 	%r9, [_ZN36_GLOBAL__N__4e0bc6f5_4_k_cu_7bc5208c13im2col_kernelILi256EEEvPKfPfiiiiiiiiiiiii_param_4];
	ld.param.u32 	%r10, [_ZN36_GLOBAL__N__4e0bc6f5_4_k_cu_7bc5208c13im2col_kernelILi256EEEvPKfPfiiiiiiiiiiiii_param_5];
	ld.param.u32 	%r11, [_ZN36_GLOBAL__N__4e0bc6f5_4_k_cu_7bc5208c13im2col_kernelILi256EEEvPKfPfiiiiiiiiiiiii_param_6];
	ld.param.u32 	%r12, [_ZN36_GLOBAL__N__4e0bc6f5_4_k_cu_7bc5208c13im2col_kernelILi256EEEvPKfPfiiiiiiiiiiiii_param_7];
	ld.param.u32 	%r13, [_ZN36_GLOBAL__N__4e0bc6f5_4_k_cu_7bc5208c13im2col_kernelILi256EEEvPKfPfiiiiiiiiiiiii_param_8];
	ld.param.u32 	%r14, [_ZN36_GLOBAL__N__4e0bc6f5_4_k_cu_7bc5208c13im2col_kernelILi256EEEvPKfPfiiiiiiiiiiiii_param_9];
	ld.param.u32 	%r15, [_ZN36_GLOBAL__N__4e0bc6f5_4_k_cu_7bc5208c13im2col_kernelILi256EEEvPKfPfiiiiiiiiiiiii_param_10];
	ld.param.u32 	%r16, [_ZN36_GLOBAL__N__4e0bc6f5_4_k_cu_7bc5208c13im2col_kernelILi256EEEvPKfPfiiiiiiiiiiiii_param_11];
	ld.param.u32 	%r17, [_ZN36_GLOBAL__N__4e0bc6f5_4_k_cu_7bc5208c13im2col_kernelILi256EEEvPKfPfiiiiiiiiiiiii_param_12];
	ld.param.u32 	%r20, [_ZN36_GLOBAL__N__4e0bc6f5_4_k_cu_7bc5208c13im2col_kernelILi256EEEvPKfPfiiiiiiiiiiiii_param_13];
	ld.param.u32 	%r18, [_ZN36_GLOBAL__N__4e0bc6f5_4_k_cu_7bc5208c13im2col_kernelILi256EEEvPKfPfiiiiiiiiiiiii_param_14];
	mul.lo.s32 	%r21, %r10, %r19;
	mul.lo.s32 	%r1, %r21, %r11;
	mov.u32 	%r22, %ctaid.x;
	mov.u32 	%r23, %ntid.x;
	mov.u32 	%r24, %tid.x;
	mad.lo.s32 	%r2, %r22, %r23, %r24;
	mul.lo.s32 	%r25, %r20, %r1;
	mul.lo.s32 	%r26, %r25, %r18;
	setp.ge.s32 	%p1, %r2, %r26;
	@%p1 bra 	$L__BB0_4;
	div.s32 	%r4, %r2, %r1;
	mul.lo.s32 	%r27, %r4, %r1;
	sub.s32 	%r3, %r2, %r27;
	div.s32 	%r28, %r4, %r18;
	mul.lo.s32 	%r29, %r28, %r18;
	sub.s32 	%r30, %r4, %r29;
	div.s32 	%r31, %r3, %r11;
	mul.lo.s32 	%r32, %r31, %r11;
	sub.s32 	%r33, %r3, %r32;
	div.s32 	%r5, %r31, %r10;
	mul.lo.s32 	%r34, %r5, %r10;
	sub.s32 	%r35, %r31, %r34;
	mul.lo.s32 	%r36, %r28, %r12;
	sub.s32 	%r37, %r36, %r14;
	mad.lo.s32 	%r6, %r35, %r16, %r37;
	mul.lo.s32 	%r38, %r30, %r13;
	sub.s32 	%r39, %r38, %r15;
	mad.lo.s32 	%r40, %r33, %r17, %r39;
	setp.ge.u32 	%p2, %r6, %r8;
	setp.ge.u32 	%p3, %r40, %r9;
	mov.f32 	%f4, 0f00000000;
	or.pred  	%p4, %p2, %p3;
	@%p4 bra 	$L__BB0_3;
	cvt.s64.s32 	%rd3, %r5;
	mul.wide.s32 	%rd4, %r9, %r8;
	mad.lo.s32 	%r41, %r6, %r9, %r40;
	cvt.s64.s32 	%rd5, %r41;
	mad.lo.s64 	%rd6, %rd4, %rd3, %rd5;
	cvta.to.global.u64 	%rd7, %rd1;
	shl.b64 	%rd8, %rd6, 2;
	add.s64 	%rd9, %rd7, %rd8;
	ld.global.nc.f32 	%f4, [%rd9];
$L__BB0_3:
	mad.lo.s32 	%r42, %r4, %r1, %r3;
	cvta.to.global.u64 	%rd10, %rd2;
	mul.wide.s32 	%rd11, %r42, 4;
	add.s64 	%rd12, %rd10, %rd11;
	st.global.f32 	[%rd12], %f4;
$L__BB0_4:
	ret;

}
.entry _ZN36_GLOBAL__N__4e0bc6f5_4_k_cu_7bc5208c13col2im_kernelILi256EEEvPKfPfiiiiiiiiiiiii(
	.param .u64 .ptr .align 1 _ZN36_GLOBAL__N__4e0bc6f5_4_k_cu_7bc5208c13col2im_kernelILi256EEEvPKfPfiiiiiiiiiiiii_param_0,
	.param .u64 .ptr .align 1 _ZN36_GLOBAL__N__4e0bc6f5_4_k_cu_7bc5208c13col2im_kernelILi256EEEvPKfPfiiiiiiiiiiiii_param_1,
	.param .u32 _ZN36_GLOBAL__N__4e0bc6f5_4_k_cu_7bc5208c13col2im_kernelILi256EEEvPKfPfiiiiiiiiiiiii_param_2,
	.param .u32 _ZN36_GLOBAL__N__4e0bc6f5_4_k_cu_7bc5208c13col2im_kernelILi256EEEvPKfPfiiiiiiiiiiiii_param_3,
	.param .u32 _ZN36_GLOBAL__N__4e0bc6f5_4_k_cu_7bc5208c13col2im_kernelILi256EEEvPKfPfiiiiiiiiiiiii_param_4,
	.param .u32 _ZN36_GLOBAL__N__4e0bc6f5_4_k_cu_7bc5208c13col2im_kernelILi256EEEvPKfPfiiiiiiiiiiiii_param_5,
	.param .u32 _ZN36_GLOBAL__N__4e0bc6f5_4_k_cu_7bc5208c13col2im_kernelILi256EEEvPKfPfiiiiiiiiiiiii_param_6,
	.param .u32 _ZN36_GLOBAL__N__4e0bc6f5_4_k_cu_7bc5208c13col2im_kernelILi256EEEvPKfPfiiiiiiiiiiiii_param_7,
	.param .u32 _ZN36_GLOBAL__N__4e0bc6f5_4_k_cu_7bc5208c13col2im_kernelILi256EEEvPKfPfiiiiiiiiiiiii_param_8,
	.param .u32 _ZN36_GLOBAL__N__4e0bc6f5_4_k_cu_7bc5208c13col2im_kernelILi256EEEvPKfPfiiiiiiiiiiiii_param_9,
	.param .u32 _ZN36_GLOBAL__N__4e0bc6f5_4_k_cu_7bc5208c13col2im_kernelILi256EEEvPKfPfiiiiiiiiiiiii_param_10,
	.param .u32 _ZN36_GLOBAL__N__4e0bc6f5_4_k_cu_7bc5208c13col2im_kernelILi256EEEvPKfPfiiiiiiiiiiiii_param_11,
	.param .u32 _ZN36_GLOBAL__N__4e0bc6f5_4_k_cu_7bc5208c13col2im_kernelILi256EEEvPKfPfiiiiiiiiiiiii_param_12,
	.param .u32 _ZN36_GLOBAL__N__4e0bc6f5_4_k_cu_7bc5208c13col2im_kernelILi256EEEvPKfPfiiiiiiiiiiiii_param_13,
	.param .u32 _ZN36_GLOBAL__N__4e0bc6f5_4_k_cu_7bc5208c13col2im_kernelILi256EEEvPKfPfiiiiiiiiiiiii_param_14
)
{
	.reg .pred 	%p<27>;
	.reg .b32 	%r<122>;
	.reg .b32 	%f<44>;
	.reg .b64 	%rd<22>;

	ld.param.u64 	%rd3, [_ZN36_GLOBAL__N__4e0bc6f5_4_k_cu_7bc5208c13col2im_kernelILi256EEEvPKfPfiiiiiiiiiiiii_param_0];
	ld.param.u32 	%r43, [_ZN36_GLOBAL__N__4e0bc6f5_4_k_cu_7bc5208c13col2im_kernelILi256EEEvPKfPfiiiiiiiiiiiii_param_2];
	ld.param.u32 	%r44, [_ZN36_GLOBAL__N__4e0bc6f5_4_k_cu_7bc5208c13col2im_kernelILi256EEEvPKfPfiiiiiiiiiiiii_param_3];
	ld.param.u32 	%r45, [_ZN36_GLOBAL__N__4e0bc6f5_4_k_cu_7bc5208c13col2im_kernelILi256EEEvPKfPfiiiiiiiiiiiii_param_4];
	ld.param.u32 	%r46, [_ZN36_GLOBAL__N__4e0bc6f5_4_k_cu_7bc5208c13col2im_kernelILi256EEEvPKfPfiiiiiiiiiiiii_param_5];
	ld.param.u32 	%r47, [_ZN36_GLOBAL__N__4e0bc6f5_4_k_cu_7bc5208c13col2im_kernelILi256EEEvPKfPfiiiiiiiiiiiii_param_6];
	ld.param.u32 	%r48, [_ZN36_GLOBAL__N__4e0bc6f5_4_k_cu_7bc5208c13col2im_kernelILi256EEEvPKfPfiiiiiiiiiiiii_param_7];
	ld.param.u32 	%r49, [_ZN36_GLOBAL__N__4e0bc6f5_4_k_cu_7bc5208c13col2im_kernelILi256EEEvPKfPfiiiiiiiiiiiii_param_8];
	ld.param.u32 	%r50, [_ZN36_GLOBAL__N__4e0bc6f5_4_k_cu_7bc5208c13col2im_kernelILi256EEEvPKfPfiiiiiiiiiiiii_param_9];
	ld.param.u32 	%r51, [_ZN36_GLOBAL__N__4e0bc6f5_4_k_cu_7bc5208c13col2im_kernelILi256EEEvPKfPfiiiiiiiiiiiii_param_10];
	ld.param.u32 	%r53, [_ZN36_GLOBAL__N__4e0bc6f5_4_k_cu_7bc5208c13col2im_kernelILi256EEEvPKfPfiiiiiiiiiiiii_param_12];
	ld.param.u32 	%r55, [_ZN36_GLOBAL__N__4e0bc6f5_4_k_cu_7bc5208c13col2im_kernelILi256EEEvPKfPfiiiiiiiiiiiii_param_14];
	cvta.to.global.u64 	%rd1, %rd3;
	mov.u32 	%r56, %ctaid.x;
	mov.u32 	%r57, %ntid.x;
	mov.u32 	%r58, %tid.x;
	mad.lo.s32 	%r1, %r56, %r57, %r58;
	mul.lo.s32 	%r59, %r44, %r43;
	mul.lo.s32 	%r60, %r59, %r45;
	setp.ge.s32 	%p1, %r1, %r60;
	@%p1 bra 	$L__BB1_34;
	div.s32 	%r61, %r1, %r45;
	div.s32 	%r3, %r61, %r44;
	mul.lo.s32 	%r62, %r3, %r44;
	sub.s32 	%r2, %r61, %r62;
	setp.lt.s32 	%p2, %r46, 1;
	mov.f32 	%f42, 0f00000000;
	@%p2 bra 	$L__BB1_33;
	add.s32 	%r4, %r2, %r50;
	rem.s32 	%r64, %r1, %r45;
	add.s32 	%r5, %r64, %r51;
	and.b32  	%r6, %r47, 3;
	and.b32  	%r7, %r47, 2147483644;
	neg.s32 	%r8, %r7;
	shl.b32 	%r9, %r53, 2;
	shl.b32 	%r65, %r53, 1;
	sub.s32 	%r10, %r5, %r65;
	mul.lo.s32 	%r66, %r53, 3;
	sub.s32 	%r11, %r5, %r66;
	mov.f32 	%f42, 0f00000000;
	mov.b32 	%r114, 0;
$L__BB1_3:
	ld.param.u32 	%r112, [_ZN36_GLOBAL__N__4e0bc6f5_4_k_cu_7bc5208c13col2im_kernelILi256EEEvPKfPfiiiiiiiiiiiii_param_11];
	mul.lo.s32 	%r67, %r114, %r112;
	sub.s32 	%r13, %r4, %r67;
	rem.s32 	%r68, %r13, %r48;
	setp.ne.s32 	%p3, %r68, 0;
	@%p3 bra 	$L__BB1_32;
	ld.param.u32 	%r113, [_ZN36_GLOBAL__N__4e0bc6f5_4_k_cu_7bc5208c13col2im_kernelILi256EEEvPKfPfiiiiiiiiiiiii_param_13];
	setp.lt.s32 	%p4, %r47, 1;
	div.s32 	%r14, %r13, %r48;
	setp.ge.u32 	%p5, %r14, %r113;
	or.pred  	%p6, %p5, %p4;
	@%p6 bra 	$L__BB1_32;
	setp.lt.u32 	%p7, %r47, 4;
	mul.lo.s32 	%r15, %r14, %r55;
	mov.b32 	%r121, 0;
	@%p7 bra 	$L__BB1_20;
	sub.s32 	%r118, %r5, %r53;
	mov.b32 	%r119, 3;
	mov.u32 	%r115, %r5;
	mov.u32 	%r116, %r11;
	mov.u32 	%r117, %r10;
	mov.u32 	%r120, %r8;
$L__BB1_7:
	rem.s32 	%r71, %r115, %r49;
	setp.ne.s32 	%p8, %r71, 0;
	@%p8 bra 	$L__BB1_10;
	div.s32 	%r23, %r115, %r49;
	setp.ge.u32 	%p9, %r23, %r55;
	@%p9 bra 	$L__BB1_10;
	add.s32 	%r72, %r23, %r15;
	mad.lo.s32 	%r73, %r72, %r43, %r3;
	mad.lo.s32 	%r74, %r73, %r46, %r114;
	mad.lo.s32 	%r75, %r74, %r47, %r119;
	add.s32 	%r76, %r75, -3;
	mul.wide.s32 	%rd4, %r76, 4;
	add.s64 	%rd5, %rd1, %rd4;
	ld.global.nc.f32 	%f23, [%rd5];
	add.f32 	%f42, %f42, %f23;
$L__BB1_10:
	rem.s32 	%r77, %r118, %r49;
	setp.ne.s32 	%p10, %r77, 0;
	@%p10 bra 	$L__BB1_13;
	div.s32 	%r24, %r118, %r49;
	setp.ge.u32 	%p11, %r24, %r55;
	@%p11 bra 	$L__BB1_13;
	add.s32 	%r78, %r24, %r15;
	mad.lo.s32 	%r79, %r78, %r43, %r3;
	mad.lo.s32 	%r80, %r79, %r46, %r114;
	mad.lo.s32 	%r81, %r80, %r47, %r119;
	add.s32 	%r82, %r81, -2;
	mul.wide.s32 	%rd6, %r82, 4;
	add.s64 	%rd7, %rd1, %rd6;
	ld.global.nc.f32 	%f24, [%rd7];
	add.f32 	%f42, %f42, %f24;
$L__BB1_13:
	rem.s32 	%r83, %r117, %r49;
	setp.ne.s32 	%p12, %r83, 0;
	@%p12 bra 	$L__BB1_16;
	div.s32 	%r25, %r117, %r49;
	setp.ge.u32 	%p13, %r25, %r55;
	@%p13 bra 	$L__BB1_16;
	add.s32 	%r84, %r25, %r15;
	mad.lo.s32 	%r85, %r84, %r43, %r3;
	mad.lo.s32 	%r86, %r85, %r46, %r114;
	mad.lo.s32 	%r87, %r86, %r47, %r119;
	add.s32 	%r88, %r87, -1;
	mul.wide.s32 	%rd8, %r88, 4;
	add.s64 	%rd9, %rd1, %rd8;
	ld.global.nc.f32 	%f25, [%rd9];
	add.f32 	%f42, %f42, %f25;
$L__BB1_16:
	rem.s32 	%r89, %r116, %r49;
	setp.ne.s32 	%p14, %r89, 0;
	@%p14 bra 	$L__BB1_19;
	div.s32 	%r26, %r116, %r49;
	setp.ge.u32 	%p15, %r26, %r55;
	@%p15 bra 	$L__BB1_19;
	add.s32 	%r90, %r26, %r15;
	mad.lo.s32 	%r91, %r90, %r43, %r3;
	mad.lo.s32 	%r92, %r91, %r46, %r114;
	mad.lo.s32 	%r93, %r92, %r47, %r119;
	mul.wide.s32 	%rd10, %r93, 4;
	add.s64 	%rd11, %rd1, %rd10;
	ld.global.nc.f32 	%f26, [%rd11];
	add.f32 	%f42, %f42, %f26;
$L__BB1_19:
	add.s32 	%r120, %r120, 4;
	add.s32 	%r119, %r119, 4;
	sub.s32 	%r118, %r118, %r9;
	sub.s32 	%r117, %r117, %r9;
	sub.s32 	%r116, %r116, %r9;
	sub.s32 	%r115, %r115, %r9;
	setp.ne.s32 	%p16, %r120, 0;
	mov.u32 	%r121, %r7;
	@%p16 bra 	$L__BB1_7;
$L__BB1_20:
	setp.eq.s32 	%p17, %r6, 0;
	@%p17 bra 	$L__BB1_32;
	mul.lo.s32 	%r34, %r121, %r53;
	sub.s32 	%r35, %r5, %r34;
	rem.s32 	%r94, %r35, %r49;
	setp.ne.s32 	%p18, %r94, 0;
	@%p18 bra 	$L__BB1_24;
	div.s32 	%r36, %r35, %r49;
	setp.ge.u32 	%p19, %r36, %r55;
	@%p19 bra 	$L__BB1_24;
	add.s32 	%r95, %r36, %r15;
	mad.lo.s32 	%r96, %r95, %r43, %r3;
	mad.lo.s32 	%r97, %r96, %r46, %r114;
	mad.lo.s32 	%r98, %r97, %r47, %r121;
	mul.wide.s32 	%rd12, %r98, 4;
	add.s64 	%rd13, %rd1, %rd12;
	ld.global.nc.f32 	%f27, [%rd13];
	add.f32 	%f42, %f42, %f27;
$L__BB1_24:
	setp.eq.s32 	%p20, %r6, 1;
	@%p20 bra 	$L__BB1_32;
	add.s32 	%r37, %r34, %r53;
	sub.s32 	%r38, %r5, %r37;
	rem.s32 	%r99, %r38, %r49;
	setp.ne.s32 	%p21, %r99, 0;
	@%p21 bra 	$L__BB1_28;
	div.s32 	%r39, %r38, %r49;
	setp.ge.u32 	%p22, %r39, %r55;
	@%p22 bra 	$L__BB1_28;
	add.s32 	%r100, %r39, %r15;
	mad.lo.s32 	%r101, %r100, %r43, %r3;
	mad.lo.s32 	%r102, %r101, %r46, %r114;
	mad.lo.s32 	%r103, %r102, %r47, %r121;
	add.s32 	%r104, %r103, 1;
	mul.wide.s32 	%rd14, %r104, 4;
	add.s64 	%rd15, %rd1, %rd14;
	ld.global.nc.f32 	%f28, [%rd15];
	add.f32 	%f42, %f42, %f28;
$L__BB1_28:
	setp.eq.s32 	%p23, %r6, 2;
	@%p23 bra 	$L__BB1_32;
	add.s32 	%r105, %r37, %r53;
	sub.s32 	%r40, %r5, %r105;
	rem.s32 	%r106, %r40, %r49;
	setp.ne.s32 	%p24, %r106, 0;
	@%p24 bra 	$L__BB1_32;
	div.s32 	%r41, %r40, %r49;
	setp.ge.u32 	%p25, %r41, %r55;
	@%p25 bra 	$L__BB1_32;
	add.s32 	%r107, %r41, %r15;
	mad.lo.s32 	%r108, %r107, %r43, %r3;
	mad.lo.s32 	%r109, %r108, %r46, %r114;
	mad.lo.s32 	%r110, %r109, %r47, %r121;
	add.s32 	%r111, %r110, 2;
	mul.wide.s32 	%rd16, %r111, 4;
	add.s64 	%rd17, %rd1, %rd16;
	ld.global.nc.f32 	%f29, [%rd17];
	add.f32 	%f42, %f42, %f29;
$L__BB1_32:
	add.s32 	%r114, %r114, 1;
	setp.ne.s32 	%p26, %r114, %r46;
	@%p26 bra 	$L__BB1_3;
$L__BB1_33:
	ld.param.u64 	%rd21, [_ZN36_GLOBAL__N__4e0bc6f5_4_k_cu_7bc5208c13col2im_kernelILi256EEEvPKfPfiiiiiiiiiiiii_param_1];
	cvta.to.global.u64 	%rd18, %rd21;
	mul.wide.s32 	%rd19, %r1, 4;
	add.s64 	%rd20, %rd18, %rd19;
	ld.global.f32 	%f30, [%rd20];
	add.f32 	%f31, %f42, %f30;
	st.global.f32 	[%rd20], %f31;
$L__BB1_34:
	ret;

}
.entry _ZN36_GLOBAL__N__4e0bc6f5_4_k_cu_7bc5208c16transpose_kernelILi256EEEvPKfPfii(
	.param .u64 .ptr .align 1 _ZN36_GLOBAL__N__4e0bc6f5_4_k_cu_7bc5208c16transpose_kernelILi256EEEvPKfPfii_param_0,
	.param .u64 .ptr .align 1 _ZN36_GLOBAL__N__4e0bc6f5_4_k_cu_7bc5208c16transpose_kernelILi256EEEvPKfPfii_param_1,
	.param .u32 _ZN36_GLOBAL__N__4e0bc6f5_4_k_cu_7bc5208c16transpose_kernelILi256EEEvPKfPfii_param_2,
	.param .u32 _ZN36_GLOBAL__N__4e0bc6f5_4_k_cu_7bc5208c16transpose_kernelILi256EEEvPKfPfii_param_3
)
{
	.reg .pred 	%p<2>;
	.reg .b32 	%r<12>;
	.reg .b32 	%f<2>;
	.reg .b64 	%rd<9>;

	ld.param.u64 	%rd1, [_ZN36_GLOBAL__N__4e0bc6f5_4_k_cu_7bc5208c16transpose_kernelILi256EEEvPKfPfii_param_0];
	ld.param.u64 	%rd2, [_ZN36_GLOBAL__N__4e0bc6f5_4_k_cu_7bc5208c16transpose_kernelILi256EEEvPKfPfii_param_1];
	ld.param.u32 	%r2, [_ZN36_GLOBAL__N__4e0bc6f5_4_k_cu_7bc5208c16transpose_kernelILi256EEEvPKfPfii_param_2];
	ld.param.u32 	%r3, [_ZN36_GLOBAL__N__4e0bc6f5_4_k_cu_7bc5208c16transpose_kernelILi256EEEvPKfPfii_param_3];
	mov.u32 	%r4, %ctaid.x;
	mov.u32 	%r5, %ntid.x;
	mov.u32 	%r6, %tid.x;
	mad.lo.s32 	%r1, %r4, %r5, %r6;
	mul.lo.s32 	%r7, %r3, %r2;
	setp.ge.s32 	%p1, %r1, %r7;
	@%p1 bra 	$L__BB2_2;
	cvta.to.global.u64 	%rd3, %rd1;
	cvta.to.global.u64 	%rd4, %rd2;
	div.s32 	%r8, %r1, %r3;
	mul.lo.s32 	%r9, %r8, %r3;
	sub.s32 	%r10, %r1, %r9;
	mul.wide.s32 	%rd5, %r1, 4;
	add.s64 	%rd6, %rd3, %rd5;
	ld.global.nc.f32 	%f1, [%rd6];
	mad.lo.s32 	%r11, %r10, %r2, %r8;
	mul.wide.s32 	%rd7, %r11, 4;
	add.s64 	%rd8, %rd4, %rd7;
	st.global.f32 	[%rd8], %f1;
$L__BB2_2:
	ret;

}
.entry _ZN36_GLOBAL__N__4e0bc6f5_4_k_cu_7bc5208c16reduce_db_kernelILi256EEEvPKfPfii(
	.param .u64 .ptr .align 1 _ZN36_GLOBAL__N__4e0bc6f5_4_k_cu_7bc5208c16reduce_db_kernelILi256EEEvPKfPfii_param_0,
	.param .u64 .ptr .align 1 _ZN36_GLOBAL__N__4e0bc6f5_4_k_cu_7bc5208c16reduce_db_kernelILi256EEEvPKfPfii_param_1,
	.param .u32 _ZN36_GLOBAL__N__4e0bc6f5_4_k_cu_7bc5208c16reduce_db_kernelILi256EEEvPKfPfii_param_2,
	.param .u32 _ZN36_GLOBAL__N__4e0bc6f5_4_k_cu_7bc5208c16reduce_db_kernelILi256EEEvPKfPfii_param_3
)
{
	.reg .pred 	%p<2>;
	.reg .b32 	%r<9>;
	.reg .b32 	%f<3>;
	.reg .b64 	%rd<9>;

	ld.param.u64 	%rd1, [_ZN36_GLOBAL__N__4e0bc6f5_4_k_cu_7bc5208c16reduce_db_kernelILi256EEEvPKfPfii_param_0];
	ld.param.u64 	%rd2, [_ZN36_GLOBAL__N__4e0bc6f5_4_k_cu_7bc5208c16reduce_db_kernelILi256EEEvPKfPfii_param_1];
	ld.param.u32 	%r3, [_ZN36_GLOBAL__N__4e0bc6f5_4_k_cu_7bc5208c16reduce_db_kernelILi256EEEvPKfPfii_param_2];
	ld.param.u32 	%r2, [_ZN36_GLOBAL__N__4e0bc6f5_4_k_cu_7bc5208c16reduce_db_kernelILi256EEEvPKfPfii_param_3];
	mov.u32 	%r4, %ctaid.x;
	mov.u32 	%r5, %ntid.x;
	mov.u32 	%r6, %tid.x;
	mad.lo.s32 	%r1, %r4, %r5, %r6;
	mul.lo.s32 	%r7, %r2, %r3;
	setp.ge.s32 	%p1, %r1, %r7;
	@%p1 bra 	$L__BB3_2;
	cvta.to.global.u64 	%rd3, %rd1;
	cvta.to.global.u64 	%rd4, %rd2;
	rem.s32 	%r8, %r1, %r2;
	mul.wide.s32 	%rd5, %r8, 4;
	add.s64 	%rd6, %rd4, %rd5;
	mul.wide.s32 	%rd7, %r1, 4;
	add.s64 	%rd8, %rd3, %rd7;
	ld.global.nc.f32 	%f1, [%rd8];
	atom.global.add.f32 	%f2, [%rd6], %f1;
$L__BB3_2:
	ret;

}
	// .globl	_ZN2ai17pack_w_oihw_to_KCEPKfPfiiii
.visible .entry _ZN2ai17pack_w_oihw_to_KCEPKfPfiiii(
	.param .u64 .ptr .align 1 _ZN2ai17pack_w_oihw_to_KCEPKfPfiiii_param_0,
	.param .u64 .ptr .align 1 _ZN2ai17pack_w_oihw_to_KCEPKfPfiiii_param_1,
	.param .u32 _ZN2ai17pack_w_oihw_to_KCEPKfPfiiii_param_2,
	.param .u32 _ZN2ai17pack_w_oihw_to_KCEPKfPfiiii_param_3,
	.param .u32 _ZN2ai17pack_w_oihw_to_KCEPKfPfiiii_param_4,
	.param .u32 _ZN2ai17pack_w_oihw_to_KCEPKfPfiiii_param_5
)
{
	.reg .pred 	%p<4>;
	.reg .b32 	%r<18>;
	.reg .b32 	%f<2>;
	.reg .b64 	%rd<22>;

	ld.param.u64 	%rd1, [_ZN2ai17pack_w_oihw_to_KCEPKfPfiiii_param_0];
	ld.param.u64 	%rd2, [_ZN2ai17pack_w_oihw_to_KCEPKfPfiiii_param_1];
	ld.param.u32 	%r3, [_ZN2ai17pack_w_oihw_to_KCEPKfPfiiii_param_2];
	ld.param.u32 	%r4, [_ZN2ai17pack_w_oihw_to_KCEPKfPfiiii_param_3];
	ld.param.u32 	%r5, [_ZN2ai17pack_w_oihw_to_KCEPKfPfiiii_param_4];
	ld.param.u32 	%r6, [_ZN2ai17pack_w_oihw_to_KCEPKfPfiiii_param_5];
	mul.lo.s32 	%r7, %r5, %r4;
	mul.lo.s32 	%r8, %r7, %r6;
	mov.u32 	%r9, %ctaid.x;
	mov.u32 	%r10, %ntid.x;
	mov.u32 	%r11, %tid.x;
	mad.lo.s32 	%r1, %r9, %r10, %r11;
	mov.u32 	%r2, %ctaid.y;
	setp.ge.s32 	%p1, %r1, %r8;
	setp.ge.s32 	%p2, %r2, %r3;
	or.pred  	%p3, %p2, %p1;
	@%p3 bra 	$L__BB4_2;
	cvta.to.global.u64 	%rd3, %rd1;
	cvta.to.global.u64 	%rd4, %rd2;
	div.s32 	%r12, %r1, %r6;
	mul.lo.s32 	%r13, %r12, %r6;
	sub.s32 	%r14, %r1, %r13;
	div.s32 	%r15, %r12, %r5;
	mul.lo.s32 	%r16, %r15, %r5;
	sub.s32 	%r17, %r12, %r16;
	cvt.u64.u32 	%rd5, %r2;
	cvt.s64.s32 	%rd6, %r4;
	cvt.s64.s32 	%rd7, %r15;
	mad.lo.s64 	%rd8, %rd6, %rd5, %rd7;
	cvt.s64.s32 	%rd9, %r5;
	cvt.s64.s32 	%rd10, %r17;
	mad.lo.s64 	%rd11, %rd8, %rd9, %rd10;
	cvt.s64.s32 	%rd12, %r6;
	cvt.s64.s32 	%rd13, %r14;
	mad.lo.s64 	%rd14, %rd11, %rd12, %rd13;
	shl.b64 	%rd15, %rd14, 2;
	add.s64 	%rd16, %rd3, %rd15;
	ld.global.nc.f32 	%f1, [%rd16];
	cvt.s64.s32 	%rd17, %r1;
	cvt.u64.u32 	%rd18, %r3;
	mad.lo.s64 	%rd19, %rd18, %rd17, %rd5;
	shl.b64 	%rd20, %rd19, 2;
	add.s64 	%rd21, %rd4, %rd20;
	st.global.f32 	[%rd21], %f1;
$L__BB4_2:
	ret;

}
	// .globl	_ZN2ai17pack_w_oihw_to_CKEPKfPfiiii
.visible .entry _ZN2ai17pack_w_oihw_to_CKEPKfPfiiii(
	.param .u64 .ptr .align 1 _ZN2ai17pack_w_oihw_to_CKEPKfPfiiii_param_0,
	.param .u64 .ptr .align 1 _ZN2ai17pack_w_oihw_to_CKEPKfPfiiii_param_1,
	.param .u32 _ZN2ai17pack_w_oihw_to_CKEPKfPfiiii_param_2,
	.param .u32 _ZN2ai17pack_w_oihw_to_CKEPKfPfiiii_param_3,
	.param .u32 _ZN2ai17pack_w_oihw_to_CKEPKfPfiiii_param_4,
	.param .u32 _ZN2ai17pack_w_oihw_to_CKEPKfPfiiii_param_5
)
{
	.reg .pred 	%p<4>;
	.reg .b32 	%r<18>;
	.reg .b32 	%f<2>;
	.reg .b64 	%rd<22>;

	ld.param.u64 	%rd1, [_ZN2ai17pack_w_oihw_to_CKEPKfPfiiii_param_0];
	ld.param.u64 	%rd2, [_ZN2ai17pack_w_oihw_to_CKEPKfPfiiii_param_1];
	ld.param.u32 	%r7, [_ZN2ai17pack_w_oihw_to_CKEPKfPfiiii_param_2];
	ld.param.u32 	%r4, [_ZN2ai17pack_w_oihw_to_CKEPKfPfiiii_param_3];
	ld.param.u32 	%r5, [_ZN2ai17pack_w_oihw_to_CKEPKfPfiiii_param_4];
	ld.param.u32 	%r6, [_ZN2ai17pack_w_oihw_to_CKEPKfPfiiii_param_5];
	mul.lo.s32 	%r8, %r5, %r4;
	mul.lo.s32 	%r1, %r8, %r6;
	mov.u32 	%r9, %ctaid.x;
	mov.u32 	%r10, %ntid.x;
	mov.u32 	%r11, %tid.x;
	mad.lo.s32 	%r2, %r9, %r10, %r11;
	mov.u32 	%r3, %ctaid.y;
	setp.ge.s32 	%p1, %r2, %r1;
	setp.ge.s32 	%p2, %r3, %r7;
	or.pred  	%p3, %p2, %p1;
	@%p3 bra 	$L__BB5_2;
	cvta.to.global.u64 	%rd3, %rd1;
	cvta.to.global.u64 	%rd4, %rd2;
	div.s32 	%r12, %r2, %r6;
	mul.lo.s32 	%r13, %r12, %r6;
	sub.s32 	%r14, %r2, %r13;
	div.s32 	%r15, %r12, %r5;
	mul.lo.s32 	%r16, %r15, %r5;
	sub.s32 	%r17, %r12, %r16;
	cvt.u64.u32 	%rd5, %r3;
	cvt.s64.s32 	%rd6, %r4;
	cvt.s64.s32 	%rd7, %r15;
	mad.lo.s64 	%rd8, %rd6, %rd5, %rd7;
	cvt.s64.s32 	%rd9, %r5;
	cvt.s64.s32 	%rd10, %r17;
	mad.lo.s64 	%rd11, %rd8, %rd9, %rd10;
	cvt.s64.s32 	%rd12, %r6;
	cvt.s64.s32 	%rd13, %r14;
	mad.lo.s64 	%rd14, %rd11, %rd12, %rd13;
	shl.b64 	%rd15, %rd14, 2;
	add.s64 	%rd16, %rd3, %rd15;
	ld.global.nc.f32 	%f1, [%rd16];
	cvt.s64.s32 	%rd17, %r1;
	cvt.s64.s32 	%rd18, %r2;
	mad.lo.s64 	%rd19, %rd17, %rd5, %rd18;
	shl.b64 	%rd20, %rd19, 2;
	add.s64 	%rd21, %rd4, %rd20;
	st.global.f32 	[%rd21], %f1;
$L__BB5_2:
	ret;

}
	// .globl	_ZN2ai21unpack_ck_to_oihw_addEPKfPfiiii
.visible .entry _ZN2ai21unpack_ck_to_oihw_addEPKfPfiiii(
	.param .u64 .ptr .align 1 _ZN2ai21unpack_ck_to_oihw_addEPKfPfiiii_param_0,
	.param .u64 .ptr .align 1 _ZN2ai21unpack_ck_to_oihw_addEPKfPfiiii_param_1,
	.param .u32 _ZN2ai21unpack_ck_to_oihw_addEPKfPfiiii_param_2,
	.param .u32 _ZN2ai21unpack_ck_to_oihw_addEPKfPfiiii_param_3,
	.param .u32 _ZN2ai21unpack_ck_to_oihw_addEPKfPfiiii_param_4,
	.param .u32 _ZN2ai21unpack_ck_to_oihw_addEPKfPfiiii_param_5
)
{
	.reg .pred 	%p<4>;
	.reg .b32 	%r<18>;
	.reg .b32 	%f<4>;
	.reg .b64 	%rd<22>;

	ld.param.u64 	%rd1, [_ZN2ai21unpack_ck_to_oihw_addEPKfPfiiii_param_0];
	ld.param.u64 	%rd2, [_ZN2ai21unpack_ck_to_oihw_addEPKfPfiiii_param_1];
	ld.param.u32 	%r7, [_ZN2ai21unpack_ck_to_oihw_addEPKfPfiiii_param_2];
	ld.param.u32 	%r4, [_ZN2ai21unpack_ck_to_oihw_addEPKfPfiiii_param_3];
	ld.param.u32 	%r5, [_ZN2ai21unpack_ck_to_oihw_addEPKfPfiiii_param_4];
	ld.param.u32 	%r6, [_ZN2ai21unpack_ck_to_oihw_addEPKfPfiiii_param_5];
	mul.lo.s32 	%r8, %r5, %r4;
	mul.lo.s32 	%r1, %r8, %r6;
	mov.u32 	%r9, %ctaid.x;
	mov.u32 	%r10, %ntid.x;
	mov.u32 	%r11, %tid.x;
	mad.lo.s32 	%r2, %r9, %r10, %r11;
	mov.u32 	%r3, %ctaid.y;
	setp.ge.s32 	%p1, %r2, %r1;
	setp.ge.s32 	%p2, %r3, %r7;
	or.pred  	%p3, %p2, %p1;
	@%p3 bra 	$L__BB6_2;
	cvta.to.global.u64 	%rd3, %rd1;
	cvta.to.global.u64 	%rd4, %rd2;
	div.s32 	%r12, %r2, %r6;
	mul.lo.s32 	%r13, %r12, %r6;
	sub.s32 	%r14, %r2, %r13;
	div.s32 	%r15, %r12, %r5;
	mul.lo.s32 	%r16, %r15, %r5;
	sub.s32 	%r17, %r12, %r16;
	cvt.u64.u32 	%rd5, %r3;
	cvt.s64.s32 	%rd6, %r4;
	cvt.s64.s32 	%rd7, %r15;
	mad.lo.s64 	%rd8, %rd6, %rd5, %rd7;
	cvt.s64.s32 	%rd9, %r5;
	cvt.s64.s32 	%rd10, %r17;
	mad.lo.s64 	%rd11, %rd8, %rd9, %rd10;
	cvt.s64.s32 	%rd12, %r6;
	cvt.s64.s32 	%rd13, %r14;
	mad.lo.s64 	%rd14, %rd11, %rd12, %rd13;
	cvt.s64.s32 	%rd15, %r1;
	cvt.s64.s32 	%rd16, %r2;
	mad.lo.s64 	%rd17, %rd15, %rd5, %rd16;
	shl.b64 	%rd18, %rd17, 2;
	add.s64 	%rd19, %rd3, %rd18;
	ld.global.nc.f32 	%f1, [%rd19];
	shl.b64 	%rd20, %rd14, 2;
	add.s64 	%rd21, %rd4, %rd20;
	ld.global.f32 	%f2, [%rd21];
	add.f32 	%f3, %f1, %f2;
	st.global.f32 	[%rd21], %f3;
$L__BB6_2:
	ret;

}


// ===== COMPILED SASS (sm_100) =====

	.target	sm_100

	.elftype	@"ET_EXEC"


//--------------------- .note.nv.tkinfo           --------------------------
	.section	.note.nv.tkinfo,"",@"SHT_NOTE"
	.sectionflags	@"SHF_NOTE_NV_TKINFO"
	.tkinfo
        /*0018*/ 	.word	0x00000002
        /*0030*/ 	.string	""
        /*0030*/ 	.string	"ptxas"
        /*0030*/ 	.string	"Cuda compilation tools, release 13.0, V13.0.88"
        /*0030*/ 	.string	"Build cuda_13.0.r13.0/compiler.36424714_0"
        /*0030*/ 	.string	"-arch sm_100 -m 64 "



//--------------------- .note.nv.cuinfo           --------------------------
	.section	.note.nv.cuinfo,"",@"SHT_NOTE"
	.sectionflags	@"SHF_NOTE_NV_CUINFO"
        /*0018*/ 	.short	0x0002
        /*001a*/ 	.short	0x0064
        /*001c*/ 	.short	0x0082
	.zero		2


//--------------------- .nv.info                  --------------------------
	.section	.nv.info,"",@"SHT_CUDA_INFO"
	.align	4


	//----- nvinfo : EIATTR_REGCOUNT
	.align		4
        /*0000*/ 	.byte	0x04, 0x2f
        /*0002*/ 	.short	(.L_1 - .L_0)
	.align		4
.L_0:
        /*0004*/ 	.word	index@(_ZN36_GLOBAL__N__4e0bc6f5_4_k_cu_7bc5208c13im2col_kernelILi256EEEvPKfPfiiiiiiiiiiiii)
        /*0008*/ 	.word	0x00000014


	//----- nvinfo : EIATTR_FRAME_SIZE
	.align		4
.L_1:
        /*000c*/ 	.byte	0x04, 0x11
        /*000e*/ 	.short	(.L_3 - .L_2)
	.align		4
.L_2:
        /*0010*/ 	.word	index@(_ZN36_GLOBAL__N__4e0bc6f5_4_k_cu_7bc5208c13im2col_kernelILi256EEEvPKfPfiiiiiiiiiiiii)
        /*0014*/ 	.word	0x00000000


	//----- nvinfo : EIATTR_REGCOUNT
	.align		4
.L_3:
        /*0018*/ 	.byte	0x04, 0x2f
        /*001a*/ 	.short	(.L_5 - .L_4)
	.align		4
.L_4:
        /*001c*/ 	.word	index@(_ZN36_GLOBAL__N__4e0bc6f5_4_k_cu_7bc5208c13col2im_kernelILi256EEEvPKfPfiiiiiiiiiiiii)
        /*0020*/ 	.word	0x0000001c


	//----- nvinfo : EIATTR_FRAME_SIZE
	.align		4
.L_5:
        /*0024*/ 	.byte	0x04, 0x11
        /*0026*/ 	.short	(.L_7 - .L_6)
	.align		4
.L_6:
        /*0028*/ 	.word	index@(_ZN36_GLOBAL__N__4e0bc6f5_4_k_cu_7bc5208c13col2im_kernelILi256EEEvPKfPfiiiiiiiiiiiii)
        /*002c*/ 	.word	0x00000000


	//----- nvinfo : EIATTR_REGCOUNT
	.align		4
.L_7:
        /*0030*/ 	.byte	0x04, 0x2f
        /*0032*/ 	.short	(.L_9 - .L_8)
	.align		4
.L_8:
        /*0034*/ 	.word	index@(_ZN36_GLOBAL__N__4e0bc6f5_4_k_cu_7bc5208c16transpose_kernelILi256EEEvPKfPfii)
        /*0038*/ 	.word	0x00000010


	//----- nvinfo : EIATTR_FRAME_SIZE
	.align		4
.L_9:
        /*003c*/ 	.byte	0x04, 0x11
        /*003e*/ 	.short	(.L_11 - .L_10)
	.align		4
.L_10:
        /*0040*/ 	.word	index@(_ZN36_GLOBAL__N__4e0bc6f5_4_k_cu_7bc5208c16transpose_kernelILi256EEEvPKfPfii)
        /*0044*/ 	.word	0x00000000


	//----- nvinfo : EIATTR_REGCOUNT
	.align		4
.L_11:
        /*0048*/ 	.byte	0x04, 0x2f
        /*004a*/ 	.short	(.L_13 - .L_12)
	.align		4
.L_12:
        /*004c*/ 	.word	index@(_ZN36_GLOBAL__N__4e0bc6f5_4_k_cu_7bc5208c16reduce_db_kernelILi256EEEvPKfPfii)
        /*0050*/ 	.word	0x00000012


	//----- nvinfo : EIATTR_FRAME_SIZE
	.align		4
.L_13:
        /*0054*/ 	.byte	0x04, 0x11
        /*0056*/ 	.short	(.L_15 - .L_14)
	.align		4
.L_14:
        /*0058*/ 	.word	index@(_ZN36_GLOBAL__N__4e0bc6f5_4_k_cu_7bc5208c16reduce_db_kernelILi256EEEvPKfPfii)
        /*005c*/ 	.word	0x00000000


	//----- nvinfo : EIATTR_REGCOUNT
	.align		4
.L_15:
        /*0060*/ 	.byte	0x04, 0x2f
        /*0062*/ 	.short	(.L_17 - .L_16)
	.align		4
.L_16:
        /*0064*/ 	.word	index@(_ZN2ai17pack_w_oihw_to_KCEPKfPfiiii)
        /*0068*/ 	.word	0x00000010


	//----- nvinfo : EIATTR_FRAME_SIZE
	.align		4
.L_17:
        /*006c*/ 	.byte	0x04, 0x11
        /*006e*/ 	.short	(.L_19 - .L_18)
	.align		4
.L_18:
        /*0070*/ 	.word	index@(_ZN2ai17pack_w_oihw_to_KCEPKfPfiiii)
        /*0074*/ 	.word	0x00000000


	//----- nvinfo : EIATTR_REGCOUNT
	.align		4
.L_19:
        /*0078*/ 	.byte	0x04, 0x2f
        /*007a*/ 	.short	(.L_21 - .L_20)
	.align		4
.L_20:
        /*007c*/ 	.word	index@(_ZN2ai17pack_w_oihw_to_CKEPKfPfiiii)
        /*0080*/ 	.word	0x00000012


	//----- nvinfo : EIATTR_FRAME_SIZE
	.align		4
.L_21:
        /*0084*/ 	.byte	0x04, 0x11
        /*0086*/ 	.short	(.L_23 - .L_22)
	.align		4
.L_22:
        /*0088*/ 	.word	index@(_ZN2ai17pack_w_oihw_to_CKEPKfPfiiii)
        /*008c*/ 	.word	0x00000000


	//----- nvinfo : EIATTR_REGCOUNT
	.align		4
.L_23:
        /*0090*/ 	.byte	0x04, 0x2f
        /*0092*/ 	.short	(.L_25 - .L_24)
	.align		4
.L_24:
        /*0094*/ 	.word	index@(_ZN2ai21unpack_ck_to_oihw_addEPKfPfiiii)
        /*0098*/ 	.word	0x00000012


	//----- nvinfo : EIATTR_FRAME_SIZE
	.align		4
.L_25:
        /*009c*/ 	.byte	0x04, 0x11
        /*009e*/ 	.short	(.L_27 - .L_26)
	.align		4
.L_26:
        /*00a0*/ 	.word	index@(_ZN2ai21unpack_ck_to_oihw_addEPKfPfiiii)
        /*00a4*/ 	.word	0x00000000


	//----- nvinfo : EIATTR_MIN_STACK_SIZE
	.align		4
.L_27:
        /*00a8*/ 	.byte	0x04, 0x12
        /*00aa*/ 	.short	(.L_29 - .L_28)
	.align		4
.L_28:
        /*00ac*/ 	.word	index@(_ZN36_GLOBAL__N__4e0bc6f5_4_k_cu_7bc5208c16reduce_db_kernelILi256EEEvPKfPfii)
        /*00b0*/ 	.word	0x00000000


	//----- nvinfo : EIATTR_MIN_STACK_SIZE
	.align		4
.L_29:
        /*00b4*/ 	.byte	0x04, 0x12
        /*00b6*/ 	.short	(.L_31 - .L_30)
	.align		4
.L_30:
        /*00b8*/ 	.word	index@(_ZN36_GLOBAL__N__4e0bc6f5_4_k_cu_7bc5208c16transpose_kernelILi256EEEvPKfPfii)
        /*00bc*/ 	.word	0x00000000


	//----- nvinfo : EIATTR_MIN_STACK_SIZE
	.align		4
.L_31:
        /*00c0*/ 	.byte	0x04, 0x12
        /*00c2*/ 	.short	(.L_33 - .L_32)
	.align		4
.L_32:
        /*00c4*/ 	.word	index@(_ZN36_GLOBAL__N__4e0bc6f5_4_k_cu_7bc5208c13col2im_kernelILi256EEEvPKfPfiiiiiiiiiiiii)
        /*00c8*/ 	.word	0x00000000


	//----- nvinfo : EIATTR_MIN_STACK_SIZE
	.align		4
.L_33:
        /*00cc*/ 	.byte	0x04, 0x12
        /*00ce*/ 	.short	(.L_35 - .L_34)
	.align		4
.L_34:
        /*00d0*/ 	.word	index@(_ZN36_GLOBAL__N__4e0bc6f5_4_k_cu_7bc5208c13im2col_kernelILi256EEEvPKfPfiiiiiiiiiiiii)
        /*00d4*/ 	.word	0x00000000


	//----- nvinfo : EIATTR_MIN_STACK_SIZE
	.align		4
.L_35:
        /*00d8*/ 	.byte	0x04, 0x12
        /*00da*/ 	.short	(.L_37 - .L_36)
	.align		4
.L_36:
        /*00dc*/ 	.word	index@(_ZN2ai21unpack_ck_to_oihw_addEPKfPfiiii)
        /*00e0*/ 	.word	0x00000000


	//----- nvinfo : EIATTR_MIN_STACK_SIZE
	.align		4
.L_37:
        /*00e4*/ 	.byte	0x04, 0x12
        /*00e6*/ 	.short	(.L_39 - .L_38)
	.align		4
.L_38:
        /*00e8*/ 	.word	index@(_ZN2ai17pack_w_oihw_to_CKEPKfPfiiii)
        /*00ec*/ 	.word	0x00000000


	//----- nvinfo : EIATTR_MIN_STACK_SIZE
	.align		4
.L_39:
        /*00f0*/ 	.byte	0x04, 0x12
        /*00f2*/ 	.short	(.L_41 - .L_40)
	.align		4
.L_40:
        /*00f4*/ 	.word	index@(_ZN2ai17pack_w_oihw_to_KCEPKfPfiiii)
        /*00f8*/ 	.word	0x00000000
.L_41:


//--------------------- .nv.compat                --------------------------
	.section	.nv.compat,"",@"SHT_CUDA_COMPAT_INFO"
	.align	4
        /*0000*/ 	.byte	0x02, 0x09, 0x00, 0x00, 0x02, 0x02, 0x01, 0x00, 0x02, 0x05, 0x05, 0x00, 0x03, 0x07, 0x01, 0x01
        /*0010*/ 	.byte	0x02, 0x03, 0x00, 0x00, 0x02, 0x06, 0x01, 0x00, 0x04, 0x0b, 0x08, 0x00, 0x09, 0x00, 0x00, 0x00
        /*0020*/ 	.byte	0x00, 0x00, 0x00, 0x00


//--------------------- .nv.info._ZN2ai21unpack_ck_to_oihw_addEPKfPfiiii --------------------------
	.section	.nv.info._ZN2ai21unpack_ck_to_oihw_addEPKfPfiiii,"",@"SHT_CUDA_INFO"
	.sectionflags	@""
	.align	4


	//----- nvinfo : EIATTR_CUDA_API_VERSION
	.align		4
        /*0000*/ 	.byte	0x04, 0x37
        /*0002*/ 	.short	(.L_43 - .L_42)
.L_42:
        /*0004*/ 	.word	0x00000082


	//----- nvinfo : EIATTR_KPARAM_INFO
	.align		4
.L_43:
        /*0008*/ 	.byte	0x04, 0x17
        /*000a*/ 	.short	(.L_45 - .L_44)
.L_44:
        /*000c*/ 	.word	0x00000000
        /*0010*/ 	.short	0x0005
        /*0012*/ 	.short	0x001c
        /*0014*/ 	.byte	0x00, 0xf0, 0x11, 0x00


	//----- nvinfo : EIATTR_KPARAM_INFO
	.align		4
.L_45:
        /*0018*/ 	.byte	0x04, 0x17
        /*001a*/ 	.short	(.L_47 - .L_46)
.L_46:
        /*001c*/ 	.word	0x00000000
        /*0020*/ 	.short	0x0004
        /*0022*/ 	.short	0x0018
        /*0024*/ 	.byte	0x00, 0xf0, 0x11, 0x00


	//----- nvinfo : EIATTR_KPARAM_INFO
	.align		4
.L_47:
        /*0028*/ 	.byte	0x04, 0x17
        /*002a*/ 	.short	(.L_49 - .L_48)
.L_48:
        /*002c*/ 	.word	0x00000000
        /*0030*/ 	.short	0x0003
        /*0032*/ 	.short	0x0014
        /*0034*/ 	.byte	0x00, 0xf0, 0x11, 0x00


	//----- nvinfo : EIATTR_KPARAM_INFO
	.align		4
.L_49:
        /*0038*/ 	.byte	0x04, 0x17
        /*003a*/ 	.short	(.L_51 - .L_50)
.L_50:
        /*003c*/ 	.word	0x00000000
        /*0040*/ 	.short	0x0002
        /*0042*/ 	.short	0x0010
        /*0044*/ 	.byte	0x00, 0xf0, 0x11, 0x00


	//----- nvinfo : EIATTR_KPARAM_INFO
	.align		4
.L_51:
        /*0048*/ 	.byte	0x04, 0x17
        /*004a*/ 	.short	(.L_53 - .L_52)
.L_52:
        /*004c*/ 	.word	0x00000000
        /*0050*/ 	.short	0x0001
        /*0052*/ 	.short	0x0008
        /*0054*/ 	.byte	0x00, 0xf5, 0x21, 0x00


	//----- nvinfo : EIATTR_KPARAM_INFO
	.align		4
.L_53:
        /*0058*/ 	.byte	0x04, 0x17
        /*005a*/ 	.short	(.L_55 - .L_54)
.L_54:
        /*005c*/ 	.word	0x00000000
        /*0060*/ 	.short	0x0000
        /*0062*/ 	.short	0x0000
        /*0064*/ 	.byte	0x00, 0xf5, 0x21, 0x00


	//----- nvinfo : EIATTR_SPARSE_MMA_MASK
	.align		4
.L_55:
        /*0068*/ 	.byte	0x03, 0x50
        /*006a*/ 	.short	0x0000


	//----- nvinfo : EIATTR_MAXREG_COUNT
	.align		4
        /*006c*/ 	.byte	0x03, 0x1b
        /*006e*/ 	.short	0x00ff


	//----- nvinfo : EIATTR_MERCURY_ISA_VERSION
	.align		4
        /*0070*/ 	.byte	0x03, 0x5f
        /*0072*/ 	.short	0x0101


	//----- nvinfo : EIATTR_VRC_CTA_INIT_COUNT
	.align		4
        /*0074*/ 	.byte	0x02, 0x4a
	.zero		1
	.zero		1


	//----- nvinfo : EIATTR_EXIT_INSTR_OFFSETS
	.align		4
        /*0078*/ 	.byte	0x04, 0x1c
        /*007a*/ 	.short	(.L_57 - .L_56)


	//   ....[0]....
.L_56:
        /*007c*/ 	.word	0x000000c0


	//   ....[1]....
        /*0080*/ 	.word	0x00000600


	//----- nvinfo : EIATTR_CBANK_PARAM_SIZE
	.align		4
.L_57:
        /*0084*/ 	.byte	0x03, 0x19
        /*0086*/ 	.short	0x0020


	//----- nvinfo : EIATTR_PARAM_CBANK
	.align		4
        /*0088*/ 	.byte	0x04, 0x0a
        /*008a*/ 	.short	(.L_59 - .L_58)
	.align		4
.L_58:
        /*008c*/ 	.word	index@(.nv.constant0._ZN2ai21unpack_ck_to_oihw_addEPKfPfiiii)
        /*0090*/ 	.short	0x0380
        /*0092*/ 	.short	0x0020


	//----- nvinfo : EIATTR_SW_WAR
	.align		4
.L_59:
        /*0094*/ 	.byte	0x04, 0x36
        /*0096*/ 	.short	(.L_61 - .L_60)
.L_60:
        /*0098*/ 	.word	0x00000008
.L_61:


//--------------------- .nv.info._ZN2ai17pack_w_oihw_to_CKEPKfPfiiii --------------------------
	.section	.nv.info._ZN2ai17pack_w_oihw_to_CKEPKfPfiiii,"",@"SHT_CUDA_INFO"
	.sectionflags	@""
	.align	4


	//----- nvinfo : EIATTR_CUDA_API_VERSION
	.align		4
        /*0000*/ 	.byte	0x04, 0x37
        /*0002*/ 	.short	(.L_63 - .L_62)
.L_62:
        /*0004*/ 	.word	0x00000082


	//----- nvinfo : EIATTR_KPARAM_INFO
	.align		4
.L_63:
        /*0008*/ 	.byte	0x04, 0x17
        /*000a*/ 	.short	(.L_65 - .L_64)
.L_64:
        /*000c*/ 	.word	0x00000000
        /*0010*/ 	.short	0x0005
        /*0012*/ 	.short	0x001c
        /*0014*/ 	.byte	0x00, 0xf0, 0x11, 0x00


	//----- nvinfo : EIATTR_KPARAM_INFO
	.align		4
.L_65:
        /*0018*/ 	.byte	0x04, 0x17
        /*001a*/ 	.short	(.L_67 - .L_66)
.L_66:
        /*001c*/ 	.word	0x00000000
        /*0020*/ 	.short	0x0004
        /*0022*/ 	.short	0x0018
        /*0024*/ 	.byte	0x00, 0xf0, 0x11, 0x00


	//----- nvinfo : EIATTR_KPARAM_INFO
	.align		4
.L_67:
        /*0028*/ 	.byte	0x04, 0x17
        /*002a*/ 	.short	(.L_69 - .L_68)
.L_68:
        /*002c*/ 	.word	0x00000000
        /*0030*/ 	.short	0x0003
        /*0032*/ 	.short	0x0014
        /*0034*/ 	.byte	0x00, 0xf0, 0x11, 0x00


	//----- nvinfo : EIATTR_KPARAM_INFO
	.align		4
.L_69:
        /*0038*/ 	.byte	0x04, 0x17
        /*003a*/ 	.short	(.L_71 - .L_70)
.L_70:
        /*003c*/ 	.word	0x00000000
        /*0040*/ 	.short	0x0002
        /*0042*/ 	.short	0x0010
        /*0044*/ 	.byte	0x00, 0xf0, 0x11, 0x00


	//----- nvinfo : EIATTR_KPARAM_INFO
	.align		4
.L_71:
        /*0048*/ 	.byte	0x04, 0x17
        /*004a*/ 	.short	(.L_73 - .L_72)
.L_72:
        /*004c*/ 	.word	0x00000000
        /*0050*/ 	.short	0x0001
        /*0052*/ 	.short	0x0008
        /*0054*/ 	.byte	0x00, 0xf5, 0x21, 0x00


	//----- nvinfo : EIATTR_KPARAM_INFO
	.align		4
.L_73:
        /*0058*/ 	.byte	0x04, 0x17
        /*005a*/ 	.short	(.L_75 - .L_74)
.L_74:
        /*005c*/ 	.word	0x00000000
        /*0060*/ 	.short	0x0000
        /*0062*/ 	.short	0x0000
        /*0064*/ 	.byte	0x00, 0xf5, 0x21, 0x00


	//----- nvinfo : EIATTR_SPARSE_MMA_MASK
	.align		4
.L_75:
        /*0068*/ 	.byte	0x03, 0x50
        /*006a*/ 	.short	0x0000


	//----- nvinfo : EIATTR_MAXREG_COUNT
	.align		4
        /*006c*/ 	.byte	0x03, 0x1b
        /*006e*/ 	.short	0x00ff


	//----- nvinfo : EIATTR_MERCURY_ISA_VERSION
	.align		4
        /*0070*/ 	.byte	0x03, 0x5f
        /*0072*/ 	.short	0x0101


	//----- nvinfo : EIATTR_VRC_CTA_INIT_COUNT
	.align		4
        /*0074*/ 	.byte	0x02, 0x4a
	.zero		1
	.zero		1


	//----- nvinfo : EIATTR_EXIT_INSTR_OFFSETS
	.align		4
        /*0078*/ 	.byte	0x04, 0x1c
        /*007a*/ 	.short	(.L_77 - .L_76)


	//   ....[0]....
.L_76:
        /*007c*/ 	.word	0x000000c0


	//   ....[1]....
        /*0080*/ 	.word	0x000005d0


	//----- nvinfo : EIATTR_CBANK_PARAM_SIZE
	.align		4
.L_77:
        /*0084*/ 	.byte	0x03, 0x19
        /*0086*/ 	.short	0x0020


	//----- nvinfo : EIATTR_PARAM_CBANK
	.align		4
        /*0088*/ 	.byte	0x04, 0x0a
        /*008a*/ 	.short	(.L_79 - .L_78)
	.align		4
.L_78:
        /*008c*/ 	.word	index@(.nv.constant0._ZN2ai17pack_w_oihw_to_CKEPKfPfiiii)
        /*0090*/ 	.short	0x0380
        /*0092*/ 	.short	0x0020


	//----- nvinfo : EIATTR_SW_WAR
	.align		4
.L_79:
        /*0094*/ 	.byte	0x04, 0x36
        /*0096*/ 	.short	(.L_81 - .L_80)
.L_80:
        /*0098*/ 	.word	0x00000008
.L_81:


//--------------------- .nv.info._ZN2ai17pack_w_oihw_to_KCEPKfPfiiii --------------------------
	.section	.nv.info._ZN2ai17pack_w_oihw_to_KCEPKfPfiiii,"",@"SHT_CUDA_INFO"
	.sectionflags	@""
	.align	4


	//----- nvinfo : EIATTR_CUDA_API_VERSION
	.align		4
        /*0000*/ 	.byte	0x04, 0x37
        /*0002*/ 	.short	(.L_83 - .L_82)
.L_82:
        /*0004*/ 	.word	0x00000082


	//----- nvinfo : EIATTR_KPARAM_INFO
	.align		4
.L_83:
        /*0008*/ 	.byte	0x04, 0x17
        /*000a*/ 	.short	(.L_85 - .L_84)
.L_84:
        /*000c*/ 	.word	0x00000000
        /*0010*/ 	.short	0x0005
        /*0012*/ 	.short	0x001c
        /*0014*/ 	.byte	0x00, 0xf0, 0x11, 0x00


	//----- nvinfo : EIATTR_KPARAM_INFO
	.align		4
.L_85:
        /*0018*/ 	.byte	0x04, 0x17
        /*001a*/ 	.short	(.L_87 - .L_86)
.L_86:
        /*001c*/ 	.word	0x00000000
        /*0020*/ 	.short	0x0004
        /*0022*/ 	.short	0x0018
        /*0024*/ 	.byte	0x00, 0xf0, 0x11, 0x00


	//----- nvinfo : EIATTR_KPARAM_INFO
	.align		4
.L_87:
        /*0028*/ 	.byte	0x04, 0x17
        /*002a*/ 	.short	(.L_89 - .L_88)
.L_88:
        /*002c*/ 	.word	0x00000000
        /*0030*/ 	.short	0x0003
        /*0032*/ 	.short	0x0014
        /*0034*/ 	.byte	0x00, 0xf0, 0x11, 0x00


	//----- nvinfo : EIATTR_KPARAM_INFO
	.align		4
.L_89:
        /*0038*/ 	.byte	0x04, 0x17
        /*003a*/ 	.short	(.L_91 - .L_90)
.L_90:
        /*003c*/ 	.word	0x00000000
        /*0040*/ 	.short	0x0002
        /*0042*/ 	.short	0x0010
        /*0044*/ 	.byte	0x00, 0xf0, 0x11, 0x00


	//----- nvinfo : EIATTR_KPARAM_INFO
	.align		4
.L_91:
        /*0048*/ 	.byte	0x04, 0x17
        /*004a*/ 	.short	(.L_93 - .L_92)
.L_92:
        /*004c*/ 	.word	0x00000000
        /*0050*/ 	.short	0x0001
        /*0052*/ 	.short	0x0008
        /*0054*/ 	.byte	0x00, 0xf5, 0x21, 0x00


	//----- nvinfo : EIATTR_KPARAM_INFO
	.align		4
.L_93:
        /*0058*/ 	.byte	0x04, 0x17
        /*005a*/ 	.short	(.L_95 - .L_94)
.L_94:
        /*005c*/ 	.word	0x00000000
        /*0060*/ 	.short	0x0000
        /*0062*/ 	.short	0x0000
        /*0064*/ 	.byte	0x00, 0xf5, 0x21, 0x00


	//----- nvinfo : EIATTR_SPARSE_MMA_MASK
	.align		4
.L_95:
        /*0068*/ 	.byte	0x03, 0x50
        /*006a*/ 	.short	0x0000


	//----- nvinfo : EIATTR_MAXREG_COUNT
	.align		4
        /*006c*/ 	.byte	0x03, 0x1b
        /*006e*/ 	.short	0x00ff


	//----- nvinfo : EIATTR_MERCURY_ISA_VERSION
	.align		4
        /*0070*/ 	.byte	0x03, 0x5f
        /*0072*/ 	.short	0x0101


	//----- nvinfo : EIATTR_VRC_CTA_INIT_COUNT
	.align		4
        /*0074*/ 	.byte	0x02, 0x4a
	.zero		1
	.zero		1


	//----- nvinfo : EIATTR_EXIT_INSTR_OFFSETS
	.align		4
        /*0078*/ 	.byte	0x04, 0x1c
        /*007a*/ 	.short	(.L_97 - .L_96)


	//   ....[0]....
.L_96:
        /*007c*/ 	.word	0x000000c0


	//   ....[1]....
        /*0080*/ 	.word	0x000005d0


	//----- nvinfo : EIATTR_CBANK_PARAM_SIZE
	.align		4
.L_97:
        /*0084*/ 	.byte	0x03, 0x19
        /*0086*/ 	.short	0x0020


	//----- nvinfo : EIATTR_PARAM_CBANK
	.align		4
        /*0088*/ 	.byte	0x04, 0x0a
        /*008a*/ 	.short	(.L_99 - .L_98)
	.align		4
.L_98:
        /*008c*/ 	.word	index@(.nv.constant0._ZN2ai17pack_w_oihw_to_KCEPKfPfiiii)
        /*0090*/ 	.short	0x0380
        /*0092*/ 	.short	0x0020


	//----- nvinfo : EIATTR_SW_WAR
	.align		4
.L_99:
        /*0094*/ 	.byte	0x04, 0x36
        /*0096*/ 	.short	(.L_101 - .L_100)
.L_100:
        /*0098*/ 	.word	0x00000008
.L_101:


//--------------------- .nv.info._ZN36_GLOBAL__N__4e0bc6f5_4_k_cu_7bc5208c16reduce_db_kernelILi256EEEvPKfPfii --------------------------
	.section	.nv.info._ZN36_GLOBAL__N__4e0bc6f5_4_k_cu_7bc5208c16reduce_db_kernelILi256EEEvPKfPfii,"",@"SHT_CUDA_INFO"
	.sectionflags	@""
	.align	4


	//----- nvinfo : EIATTR_CUDA_API_VERSION
	.align		4
        /*0000*/ 	.byte	0x04, 0x37
        /*0002*/ 	.short	(.L_103 - .L_102)
.L_102:
        /*0004*/ 	.word	0x00000082


	//----- nvinfo : EIATTR_KPARAM_INFO
	.align		4
.L_103:
        /*0008*/ 	.byte	0x04, 0x17
        /*000a*/ 	.short	(.L_105 - .L_104)
.L_104:
        /*000c*/ 	.word	0x00000000
        /*0010*/ 	.short	0x0003
        /*0012*/ 	.short	0x0014
        /*0014*/ 	.byte	0x00, 0xf0, 0x11, 0x00


	//----- nvinfo : EIATTR_KPARAM_INFO
	.align		4
.L_105:
        /*0018*/ 	.byte	0x04, 0x17
        /*001a*/ 	.short	(.L_107 - .L_106)
.L_106:
        /*001c*/ 	.word	0x00000000
        /*0020*/ 	.short	0x0002
        /*0022*/ 	.short	0x0010
        /*0024*/ 	.byte	0x00, 0xf0, 0x11, 0x00


	//----- nvinfo : EIATTR_KPARAM_INFO
	.align		4
.L_107:
        /*0028*/ 	.byte	0x04, 0x17
        /*002a*/ 	.short	(.L_109 - .L_108)
.L_108:
        /*002c*/ 	.word	0x00000000
        /*0030*/ 	.short	0x0001
        /*0032*/ 	.short	0x0008
        /*0034*/ 	.byte	0x00, 0xf5, 0x21, 0x00


	//----- nvinfo : EIATTR_KPARAM_INFO
	.align		4
.L_109:
        /*0038*/ 	.byte	0x04, 0x17
        /*003a*/ 	.short	(.L_111 - .L_110)
.L_110:
        /*003c*/ 	.word	0x00000000
        /*0040*/ 	.short	0x0000
        /*0042*/ 	.short	0x0000
        /*0044*/ 	.byte	0x00, 0xf5, 0x21, 0x00


	//----- nvinfo : EIATTR_SPARSE_MMA_MASK
	.align		4
.L_111:
        /*0048*/ 	.byte	0x03, 0x50
        /*004a*/ 	.short	0x0000


	//----- nvinfo : EIATTR_MAXREG_COUNT
	.align		4
        /*004c*/ 	.byte	0x03, 0x1b
        /*004e*/ 	.short	0x00ff


	//----- nvinfo : EIATTR_MERCURY_ISA_VERSION
	.align		4
        /*0050*/ 	.byte	0x03, 0x5f
        /*0052*/ 	.short	0x0101


	//----- nvinfo : EIATTR_VRC_CTA_INIT_COUNT
	.align		4
        /*0054*/ 	.byte	0x02, 0x4a
	.zero		1
	.zero		1


	//----- nvinfo : EIATTR_EXIT_INSTR_OFFSETS
	.align		4
        /*0058*/ 	.byte	0x04, 0x1c
        /*005a*/ 	.short	(.L_113 - .L_112)


	//   ....[0]....
.L_112:
        /*005c*/ 	.word	0x00000080


	//   ....[1]....
        /*0060*/ 	.word	0x00000250


	//----- nvinfo : EIATTR_CBANK_PARAM_SIZE
	.align		4
.L_113:
        /*0064*/ 	.byte	0x03, 0x19
        /*0066*/ 	.short	0x0018


	//----- nvinfo : EIATTR_PARAM_CBANK
	.align		4
        /*0068*/ 	.byte	0x04, 0x0a
        /*006a*/ 	.short	(.L_115 - .L_114)
	.align		4
.L_114:
        /*006c*/ 	.word	index@(.nv.constant0._ZN36_GLOBAL__N__4e0bc6f5_4_k_cu_7bc5208c16reduce_db_kernelILi256EEEvPKfPfii)
        /*0070*/ 	.short	0x0380
        /*0072*/ 	.short	0x0018


	//----- nvinfo : EIATTR_SW_WAR
	.align		4
.L_115:
        /*0074*/ 	.byte	0x04, 0x36
        /*0076*/ 	.short	(.L_117 - .L_116)
.L_116:
        /*0078*/ 	.word	0x00000008
.L_117:


//--------------------- .nv.info._ZN36_GLOBAL__N__4e0bc6f5_4_k_cu_7bc5208c16transpose_kernelILi256EEEvPKfPfii --------------------------
	.section	.nv.info._ZN36_GLOBAL__N__4e0bc6f5_4_k_cu_7bc5208c16transpose_kernelILi256EEEvPKfPfii,"",@"SHT_CUDA_INFO"
	.sectionflags	@""
	.align	4


	//----- nvinfo : EIATTR_CUDA_API_VERSION
	.align		4
        /*0000*/ 	.byte	0x04, 0x37
        /*0002*/ 	.short	(.L_119 - .L_118)
.L_118:
        /*0004*/ 	.word	0x00000082


	//----- nvinfo : EIATTR_KPARAM_INFO
	.align		4
.L_119:
        /*0008*/ 	.byte	0x04, 0x17
        /*000a*/ 	.short	(.L_121 - .L_120)
.L_120:
        /*000c*/ 	.word	0x00000000
        /*0010*/ 	.short	0x0003
        /*0012*/ 	.short	0x0014
        /*0014*/ 	.byte	0x00, 0xf0, 0x11, 0x00


	//----- nvinfo : EIATTR_KPARAM_INFO
	.align		4
.L_121:
        /*0018*/ 	.byte	0x04, 0x17
        /*001a*/ 	.short	(.L_123 - .L_122)
.L_122:
        /*001c*/ 	.word	0x00000000
        /*0020*/ 	.short	0x0002
        /*0022*/ 	.short	0x0010
        /*0024*/ 	.byte	0x00, 0xf0, 0x11, 0x00


	//----- nvinfo : EIATTR_KPARAM_INFO
	.align		4
.L_123:
        /*0028*/ 	.byte	0x04, 0x17
        /*002a*/ 	.short	(.L_125 - .L_124)
.L_124:
        /*002c*/ 	.word	0x00000000
        /*0030*/ 	.short	0x0001
        /*0032*/ 	.short	0x0008
        /*0034*/ 	.byte	0x00, 0xf5, 0x21, 0x00


	//----- nvinfo : EIATTR_KPARAM_INFO
	.align		4
.L_125:
        /*0038*/ 	.byte	0x04, 0x17
        /*003a*/ 	.short	(.L_127 - .L_126)
.L_126:
        /*003c*/ 	.word	0x00000000
        /*0040*/ 	.short	0x0000
        /*0042*/ 	.short	0x0000
        /*0044*/ 	.byte	0x00, 0xf5, 0x21, 0x00


	//----- nvinfo : EIATTR_SPARSE_MMA_MASK
	.align		4
.L_127:
        /*0048*/ 	.byte	0x03, 0x50
        /*004a*/ 	.short	0x0000


	//----- nvinfo : EIATTR_MAXREG_COUNT
	.align		4
        /*004c*/ 	.byte	0x03, 0x1b
        /*004e*/ 	.short	0x00ff


	//----- nvinfo : EIATTR_MERCURY_ISA_VERSION
	.align		4
        /*0050*/ 	.byte	0x03, 0x5f
        /*0052*/ 	.short	0x0101


	//----- nvinfo : EIATTR_VRC_CTA_INIT_COUNT
	.align		4
        /*0054*/ 	.byte	0x02, 0x4a
	.zero		1
	.zero		1


	//----- nvinfo : EIATTR_EXIT_INSTR_OFFSETS
	.align		4
        /*0058*/ 	.byte	0x04, 0x1c
        /*005a*/ 	.short	(.L_129 - .L_128)


	//   ....[0]....
.L_128:
        /*005c*/ 	.word	0x00000080


	//   ....[1]....
        /*0060*/ 	.word	0x000002a0


	//----- nvinfo : EIATTR_CBANK_PARAM_SIZE
	.align		4
.L_129:
        /*0064*/ 	.byte	0x03, 0x19
        /*0066*/ 	.short	0x0018


	//----- nvinfo : EIATTR_PARAM_CBANK
	.align		4
        /*0068*/ 	.byte	0x04, 0x0a
        /*006a*/ 	.short	(.L_131 - .L_130)
	.align		4
.L_130:
        /*006c*/ 	.word	index@(.nv.constant0._ZN36_GLOBAL__N__4e0bc6f5_4_k_cu_7bc5208c16transpose_kernelILi256EEEvPKfPfii)
        /*0070*/ 	.short	0x0380
        /*0072*/ 	.short	0x0018


	//----- nvinfo : EIATTR_SW_WAR
	.align		4
.L_131:
        /*0074*/ 	.byte	0x04, 0x36
        /*0076*/ 	.short	(.L_133 - .L_132)
.L_132:
        /*0078*/ 	.word	0x00000008
.L_133:


//--------------------- .nv.info._ZN36_GLOBAL__N__4e0bc6f5_4_k_cu_7bc5208c13col2im_kernelILi256EEEvPKfPfiiiiiiiiiiiii --------------------------
	.section	.nv.info._ZN36_GLOBAL__N__4e0bc6f5_4_k_cu_7bc5208c13col2im_kernelILi256EEEvPKfPfiiiiiiiiiiiii,"",@"SHT_CUDA_INFO"
	.sectionflags	@""
	.align	4


	//----- nvinfo : EIATTR_CUDA_API_VERSION
	.align		4
        /*0000*/ 	.byte	0x04, 0x37
        /*0002*/ 	.short	(.L_135 - .L_134)
.L_134:
        /*0004*/ 	.word	0x00000082


	//----- nvinfo : EIATTR_KPARAM_INFO
	.align		4
.L_135:
        /*0008*/ 	.byte	0x04, 0x17
        /*000a*/ 	.short	(.L_137 - .L_136)
.L_136:
        /*000c*/ 	.word	0x00000000
        /*0010*/ 	.short	0x000e
        /*0012*/ 	.short	0x0040
        /*0014*/ 	.byte	0x00, 0xf0, 0x11, 0x00


	//----- nvinfo : EIATTR_KPARAM_INFO
	.align		4
.L_137:
        /*0018*/ 	.byte	0x04, 0x17
        /*001a*/ 	.short	(.L_139 - .L_138)
.L_138:
        /*001c*/ 	.word	0x00000000
        /*0020*/ 	.short	0x000d
        /*0022*/ 	.short	0x003c
        /*0024*/ 	.byte	0x00, 0xf0, 0x11, 0x00


	//----- nvinfo : EIATTR_KPARAM_INFO
	.align		4
.L_139:
        /*0028*/ 	.byte	0x04, 0x17
        /*002a*/ 	.short	(.L_141 - .L_140)
.L_140:
        /*002c*/ 	.word	0x00000000
        /*0030*/ 	.short	0x000c
        /*0032*/ 	.short	0x0038
        /*0034*/ 	.byte	0x00, 0xf0, 0x11, 0x00


	//----- nvinfo : EIATTR_KPARAM_INFO
	.align		4
.L_141:
        /*0038*/ 	.byte	0x04, 0x17
        /*003a*/ 	.short	(.L_143 - .L_142)
.L_142:
        /*003c*/ 	.word	0x00000000
        /*0040*/ 	.short	0x000b
        /*0042*/ 	.short	0x0034
        /*0044*/ 	.byte	0x00, 0xf0, 0x11, 0x00


	//----- nvinfo : EIATTR_KPARAM_INFO
	.align		4
.L_143:
        /*0048*/ 	.byte	0x04, 0x17
        /*004a*/ 	.short	(.L_145 - .L_144)
.L_144:
        /*004c*/ 	.word	0x00000000
        /*0050*/ 	.short	0x000a
        /*0052*/ 	.short	0x0030
        /*0054*/ 	.byte	0x00, 0xf0, 0x11, 0x00


	//----- nvinfo : EIATTR_KPARAM_INFO
	.align		4
.L_145:
        /*0058*/ 	.byte	0x04, 0x17
        /*005a*/ 	.short	(.L_147 - .L_146)
.L_146:
        /*005c*/ 	.word	0x00000000
        /*0060*/ 	.short	0x0009
        /*0062*/ 	.short	0x002c
        /*0064*/ 	.byte	0x00, 0xf0, 0x11, 0x00


	//----- nvinfo : EIATTR_KPARAM_INFO
	.align		4
.L_147:
        /*0068*/ 	.byte	0x04, 0x17
        /*006a*/ 	.short	(.L_149 - .L_148)
.L_148:
        /*006c*/ 	.word	0x00000000
        /*0070*/ 	.short	0x0008
        /*0072*/ 	.short	0x0028
        /*0074*/ 	.byte	0x00, 0xf0, 0x11, 0x00


	//----- nvinfo : EIATTR_KPARAM_INFO
	.align		4
.L_149:
        /*0078*/ 	.byte	0x04, 0x17
        /*007a*/ 	.short	(.L_151 - .L_150)
.L_150:
        /*007c*/ 	.word	0x00000000
        /*0080*/ 	.short	0x0007
        /*0082*/ 	.short	0x0024
        /*0084*/ 	.byte	0x00, 0xf0, 0x11, 0x00


	//----- nvinfo : EIATTR_KPARAM_INFO
	.align		4
.L_151:
        /*0088*/ 	.byte	0x04, 0x17
        /*008a*/ 	.short	(.L_153 - .L_152)
.L_152:
        /*008c*/ 	.word	0x00000000
        /*0090*/ 	.short	0x0006
        /*0092*/ 	.short	0x0020
        /*0094*/ 	.byte	0x00, 0xf0, 0x11, 0x00


	//----- nvinfo : EIATTR_KPARAM_INFO
	.align		4
.L_153:
        /*0098*/ 	.byte	0x04, 0x17
        /*009a*/ 	.short	(.L_155 - .L_154)
.L_154:
        /*009c*/ 	.word	0x00000000
        /*00a0*/ 	.short	0x0005
        /*00a2*/ 	.short	0x001c
        /*00a4*/ 	.byte	0x00, 0xf0, 0x11, 0x00


	//----- nvinfo : EIATTR_KPARAM_INFO
	.align		4
.L_155:
        /*00a8*/ 	.byte	0x04, 0x17
        /*00aa*/ 	.short	(.L_157 - .L_156)
.L_156:
        /*00ac*/ 	.word	0x00000000
        /*00b0*/ 	.short	0x0004
        /*00b2*/ 	.short	0x0018
        /*00b4*/ 	.byte	0x00, 0xf0, 0x11, 0x00


	//----- nvinfo : EIATTR_KPARAM_INFO
	.align		4
.L_157:
        /*00b8*/ 	.byte	0x04, 0x17
        /*00ba*/ 	.short	(.L_159 - .L_158)
.L_158:
        /*00bc*/ 	.word	0x00000000
        /*00c0*/ 	.short	0x0003
        /*00c2*/ 	.short	0x0014
        /*00c4*/ 	.byte	0x00, 0xf0, 0x11, 0x00


	//----- nvinfo : EIATTR_KPARAM_INFO
	.align		4
.L_159:
        /*00c8*/ 	.byte	0x04, 0x17
        /*00ca*/ 	.short	(.L_161 - .L_160)
.L_160:
        /*00cc*/ 	.word	0x00000000
        /*00d0*/ 	.short	0x0002
        /*00d2*/ 	.short	0x0010
        /*00d4*/ 	.byte	0x00, 0xf0, 0x11, 0x00


	//----- nvinfo : EIATTR_KPARAM_INFO
	.align		4
.L_161:
        /*00d8*/ 	.byte	0x04, 0x17
        /*00da*/ 	.short	(.L_163 - .L_162)
.L_162:
        /*00dc*/ 	.word	0x00000000
        /*00e0*/ 	.short	0x0001
        /*00e2*/ 	.short	0x0008
        /*00e4*/ 	.byte	0x00, 0xf5, 0x21, 0x00


	//----- nvinfo : EIATTR_KPARAM_INFO
	.align		4
.L_163:
        /*00e8*/ 	.byte	0x04, 0x17
        /*00ea*/ 	.short	(.L_165 - .L_164)
.L_164:
        /*00ec*/ 	.word	0x00000000
        /*00f0*/ 	.short	0x0000
        /*00f2*/ 	.short	0x0000
        /*00f4*/ 	.byte	0x00, 0xf5, 0x21, 0x00


	//----- nvinfo : EIATTR_SPARSE_MMA_MASK
	.align		4
.L_165:
        /*00f8*/ 	.byte	0x03, 0x50
        /*00fa*/ 	.short	0x0000


	//----- nvinfo : EIATTR_MAXREG_COUNT
	.align		4
        /*00fc*/ 	.byte	0x03, 0x1b
        /*00fe*/ 	.short	0x00ff


	//----- nvinfo : EIATTR_MERCURY_ISA_VERSION
	.align		4
        /*0100*/ 	.byte	0x03, 0x5f
        /*0102*/ 	.short	0x0101


	//----- nvinfo : EIATTR_VRC_CTA_INIT_COUNT
	.align		4
        /*0104*/ 	.byte	0x02, 0x4a
	.zero		1
	.zero		1


	//----- nvinfo : EIATTR_EXIT_INSTR_OFFSETS
	.align		4
        /*0108*/ 	.byte	0x04, 0x1c
        /*010a*/ 	.short	(.L_167 - .L_166)


	//   ....[0]....
.L_166:
        /*010c*/ 	.word	0x000000a0


	//   ....[1]....
        /*0110*/ 	.word	0x00001d10


	//----- nvinfo : EIATTR_CRS_STACK_SIZE
	.align		4
.L_167:
        /*0114*/ 	.byte	0x04, 0x1e
        /*0116*/ 	.short	(.L_169 - .L_168)
.L_168:
        /*0118*/ 	.word	0x00000000


	//----- nvinfo : EIATTR_CBANK_PARAM_SIZE
	.align		4
.L_169:
        /*011c*/ 	.byte	0x03, 0x19
        /*011e*/ 	.short	0x0044


	//----- nvinfo : EIATTR_PARAM_CBANK
	.align		4
        /*0120*/ 	.byte	0x04, 0x0a
        /*0122*/ 	.short	(.L_171 - .L_170)
	.align		4
.L_170:
        /*0124*/ 	.word	index@(.nv.constant0._ZN36_GLOBAL__N__4e0bc6f5_4_k_cu_7bc5208c13col2im_kernelILi256EEEvPKfPfiiiiiiiiiiiii)
        /*0128*/ 	.short	0x0380
        /*012a*/ 	.short	0x0044


	//----- nvinfo : EIATTR_SW_WAR
	.align		4
.L_171:
        /*012c*/ 	.byte	0x04, 0x36
        /*012e*/ 	.short	(.L_173 - .L_172)
.L_172:
        /*0130*/ 	.word	0x00000008
.L_173:


//--------------------- .nv.info._ZN36_GLOBAL__N__4e0bc6f5_4_k_cu_7bc5208c13im2col_kernelILi256EEEvPKfPfiiiiiiiiiiiii --------------------------
	.section	.nv.info._ZN36_GLOBAL__N__4e0bc6f5_4_k_cu_7bc5208c13im2col_kernelILi256EEEvPKfPfiiiiiiiiiiiii,"",@"SHT_CUDA_INFO"
	.sectionflags	@""
	.align	4


	//----- nvinfo : EIATTR_CUDA_API_VERSION
	.align		4
        /*0000*/ 	.byte	0x04, 0x37
        /*0002*/ 	.short	(.L_175 - .L_174)
.L_174:
        /*0004*/ 	.word	0x00000082


	//----- nvinfo : EIATTR_KPARAM_INFO
	.align		4
.L_175:
        /*0008*/ 	.byte	0x04, 0x17
        /*000a*/ 	.short	(.L_177 - .L_176)
.L_176:
        /*000c*/ 	.word	0x00000000
        /*0010*/ 	.short	0x000e
        /*0012*/ 	.short	0x0040
        /*0014*/ 	.byte	0x00, 0xf0, 0x11, 0x00


	//----- nvinfo : EIATTR_KPARAM_INFO
	.align		4
.L_177:
        /*0018*/ 	.byte	0x04, 0x17
        /*001a*/ 	.short	(.L_179 - .L_178)
.L_178:
        /*001c*/ 	.word	0x00000000
        /*0020*/ 	.short	0x000d
        /*0022*/ 	.short	0x003c
        /*0024*/ 	.byte	0x00, 0xf0, 0x11, 0x00


	//----- nvinfo : EIATTR_KPARAM_INFO
	.align		4
.L_179:
        /*0028*/ 	.byte	0x04, 0x17
        /*002a*/ 	.short	(.L_181 - .L_180)
.L_180:
        /*002c*/ 	.word	0x00000000
        /*0030*/ 	.short	0x000c
        /*0032*/ 	.short	0x0038
        /*0034*/ 	.byte	0x00, 0xf0, 0x11, 0x00


	//----- nvinfo : EIATTR_KPARAM_INFO
	.align		4
.L_181:
        /*0038*/ 	.byte	0x04, 0x17
        /*003a*/ 	.short	(.L_183 - .L_182)
.L_182:
        /*003c*/ 	.word	0x00000000
        /*0040*/ 	.short	0x000b
        /*0042*/ 	.short	0x0034
        /*0044*/ 	.byte	0x00, 0xf0, 0x11, 0x00


	//----- nvinfo : EIATTR_KPARAM_INFO
	.align		4
.L_183:
        /*0048*/ 	.byte	0x04, 0x17
        /*004a*/ 	.short	(.L_185 - .L_184)
.L_184:
        /*004c*/ 	.word	0x00000000
        /*0050*/ 	.short	0x000a
        /*0052*/ 	.short	0x0030
        /*0054*/ 	.byte	0x00, 0xf0, 0x11, 0x00


	//----- nvinfo : EIATTR_KPARAM_INFO
	.align		4
.L_185:
        /*0058*/ 	.byte	0x04, 0x17
        /*005a*/ 	.short	(.L_187 - .L_186)
.L_186:
        /*005c*/ 	.word	0x00000000
        /*0060*/ 	.short	0x0009
        /*0062*/ 	.short	0x002c
        /*0064*/ 	.byte	0x00, 0xf0, 0x11, 0x00


	//----- nvinfo : EIATTR_KPARAM_INFO
	.align		4
.L_187:
        /*0068*/ 	.byte	0x04, 0x17
        /*006a*/ 	.short	(.L_189 - .L_188)
.L_188:
        /*006c*/ 	.word	0x00000000
        /*0070*/ 	.short	0x0008
        /*0072*/ 	.short	0x0028
        /*0074*/ 	.byte	0x00, 0xf0, 0x11, 0x00


	//----- nvinfo : EIATTR_KPARAM_INFO
	.align		4
.L_189:
        /*0078*/ 	.byte	0x04, 0x17
        /*007a*/ 	.short	(.L_191 - .L_190)
.L_190:
        /*007c*/ 	.word	0x00000000
        /*0080*/ 	.short	0x0007
        /*0082*/ 	.short	0x0024
        /*0084*/ 	.byte	0x00, 0xf0, 0x11, 0x00


	//----- nvinfo : EIATTR_KPARAM_INFO
	.align		4
.L_191:
        /*0088*/ 	.byte	0x04, 0x17
        /*008a*/ 	.short	(.L_193 - .L_192)
.L_192:
        /*008c*/ 	.word	0x00000000
        /*0090*/ 	.short	0x0006
        /*0092*/ 	.short	0x0020
        /*0094*/ 	.byte	0x00, 0xf0, 0x11, 0x00


	//----- nvinfo : EIATTR_KPARAM_INFO
	.align		4
.L_193:
        /*0098*/ 	.byte	0x04, 0x17
        /*009a*/ 	.short	(.L_195 - .L_194)
.L_194:
        /*009c*/ 	.word	0x00000000
        /*00a0*/ 	.short	0x0005
        /*00a2*/ 	.short	0x001c
        /*00a4*/ 	.byte	0x00, 0xf0, 0x11, 0x00


	//----- nvinfo : EIATTR_KPARAM_INFO
	.align		4
.L_195:
        /*00a8*/ 	.byte	0x04, 0x17
        /*00aa*/ 	.short	(.L_197 - .L_196)
.L_196:
        /*00ac*/ 	.word	0x00000000
        /*00b0*/ 	.short	0x0004
        /*00b2*/ 	.short	0x0018
        /*00b4*/ 	.byte	0x00, 0xf0, 0x11, 0x00


	//----- nvinfo : EIATTR_KPARAM_INFO
	.align		4
.L_197:
        /*00b8*/ 	.byte	0x04, 0x17
        /*00ba*/ 	.short	(.L_199 - .L_198)
.L_198:
        /*00bc*/ 	.word	0x00000000
        /*00c0*/ 	.short	0x0003
        /*00c2*/ 	.short	0x0014
        /*00c4*/ 	.byte	0x00, 0xf0, 0x11, 0x00


	//----- nvinfo : EIATTR_KPARAM_INFO
	.align		4
.L_199:
        /*00c8*/ 	.byte	0x04, 0x17
        /*00ca*/ 	.short	(.L_201 - .L_200)
.L_200:
        /*00cc*/ 	.word	0x00000000
        /*00d0*/ 	.short	0x0002
        /*00d2*/ 	.short	0x0010
        /*00d4*/ 	.byte	0x00, 0xf0, 0x11, 0x00


	//----- nvinfo : EIATTR_KPARAM_INFO
	.align		4
.L_201:
        /*00d8*/ 	.byte	0x04, 0x17
        /*00da*/ 	.short	(.L_203 - .L_202)
.L_202:
        /*00dc*/ 	.word	0x00000000
        /*00e0*/ 	.short	0x0001
        /*00e2*/ 	.short	0x0008
        /*00e4*/ 	.byte	0x00, 0xf5, 0x21, 0x00


	//----- nvinfo : EIATTR_KPARAM_INFO
	.align		4
.L_203:
        /*00e8*/ 	.byte	0x04, 0x17
        /*00ea*/ 	.short	(.L_205 - .L_204)
.L_204:
        /*00ec*/ 	.word	0x00000000
        /*00f0*/ 	.short	0x0000
        /*00f2*/ 	.short	0x0000
        /*00f4*/ 	.byte	0x00, 0xf5, 0x21, 0x00


	//----- nvinfo : EIATTR_SPARSE_MMA_MASK
	.align		4
.L_205:
        /*00f8*/ 	.byte	0x03, 0x50
        /*00fa*/ 	.short	0x0000


	//----- nvinfo : EIATTR_MAXREG_COUNT
	.align		4
        /*00fc*/ 	.byte	0x03, 0x1b
        /*00fe*/ 	.short	0x00ff


	//----- nvinfo : EIATTR_MERCURY_ISA_VERSION
	.align		4
        /*0100*/ 	.byte	0x03, 0x5f
        /*0102*/ 	.short	0x0101


	//----- nvinfo : EIATTR_VRC_CTA_INIT_COUNT
	.align		4
        /*0104*/ 	.byte	0x02, 0x4a
	.zero		1
	.zero		1


	//----- nvinfo : EIATTR_EXIT_INSTR_OFFSETS
	.align		4
        /*0108*/ 	.byte	0x04, 0x1c
        /*010a*/ 	.short	(.L_207 - .L_206)


	//   ....[0]....
.L_206:
        /*010c*/ 	.word	0x000000f0


	//   ....[1]....
        /*0110*/ 	.word	0x000009c0


	//----- nvinfo : EIATTR_CRS_STACK_SIZE
	.align		4
.L_207:
        /*0114*/ 	.byte	0x04, 0x1e
        /*0116*/ 	.short	(.L_209 - .L_208)
.L_208:
        /*0118*/ 	.word	0x00000000


	//----- nvinfo : EIATTR_CBANK_PARAM_SIZE
	.align		4
.L_209:
        /*011c*/ 	.byte	0x03, 0x19
        /*011e*/ 	.short	0x0044


	//----- nvinfo : EIATTR_PARAM_CBANK
	.align		4
        /*0120*/ 	.byte	0x04, 0x0a
        /*0122*/ 	.short	(.L_211 - .L_210)
	.align		4
.L_210:
        /*0124*/ 	.word	index@(.nv.constant0._ZN36_GLOBAL__N__4e0bc6f5_4_k_cu_7bc5208c13im2col_kernelILi256EEEvPKfPfiiiiiiiiiiiii)
        /*0128*/ 	.short	0x0380
        /*012a*/ 	.short	0x0044


	//----- nvinfo : EIATTR_SW_WAR
	.align		4
.L_211:
        /*012c*/ 	.byte	0x04, 0x36
        /*012e*/ 	.short	(.L_213 - .L_212)
.L_212:
        /*0130*/ 	.word	0x00000008
.L_213:


//--------------------- .nv.callgraph             --------------------------
	.section	.nv.callgraph,"",@"SHT_CUDA_CALLGRAPH"
	.align	4
	.sectionentsize	8
	.align		4
        /*0000*/ 	.word	0x00000000
	.align		4
        /*0004*/ 	.word	0xffffffff
	.align		4
        /*0008*/ 	.word	0x00000000
	.align		4
        /*000c*/ 	.word	0xfffffffe
	.align		4
        /*0010*/ 	.word	0x00000000
	.align		4
        /*0014*/ 	.word	0xfffffffd
	.align		4
        /*0018*/ 	.word	0x00000000
	.align		4
        /*001c*/ 	.word	0xfffffffc


//--------------------- .text._ZN2ai21unpack_ck_to_oihw_addEPKfPfiiii --------------------------
	.section	.text._ZN2ai21unpack_ck_to_oihw_addEPKfPfiiii,"ax",@progbits
	.align	128
        .global         _ZN2ai21unpack_ck_to_oihw_addEPKfPfiiii
        .type           _ZN2ai21unpack_ck_to_oihw_addEPKfPfiiii,@function
        .size           _ZN2ai21unpack_ck_to_oihw_addEPKfPfiiii,(.L_x_31 - _ZN2ai21unpack_ck_to_oihw_addEPKfPfiiii)
        .other          _ZN2ai21unpack_ck_to_oihw_addEPKfPfiiii,@"STO_CUDA_ENTRY STV_DEFAULT"
_ZN2ai21unpack_ck_to_oihw_addEPKfPfiiii:
.text._ZN2ai21unpack_ck_to_oihw_addEPKfPfiiii:
[----:B------:R-:W-:Y:S01]  /*0000*/  LDC R1, c[0x0][0x37c] ;  /* 0x0000df00ff017b82 */ /* 0x000fe20000000800 */
[----:B------:R-:W0:Y:S07]  /*0010*/  S2R R5, SR_TID.X ;  /* 0x0000000000057919 */ /* 0x000e2e0000002100 */
[----:B------:R-:W1:Y:S08]  /*0020*/  LDC.64 R12, c[0x0][0x390] ;  /* 0x0000e400ff0c7b82 */ /* 0x000e700000000a00 */
[----:B------:R-:W1:Y:S08]  /*0030*/  LDC.64 R2, c[0x0][0x398] ;  /* 0x0000e600ff027b82 */ /* 0x000e700000000a00 */
[----:B------:R-:W0:Y:S08]  /*0040*/  S2UR UR4, SR_CTAID.X ;  /* 0x00000000000479c3 */ /* 0x000e300000002500 */
[----:B------:R-:W0:Y:S08]  /*0050*/  LDC R4, c[0x0][0x360] ;  /* 0x0000d800ff047b82 */ /* 0x000e300000000800 */
[----:B------:R-:W2:Y:S01]  /*0060*/  S2UR UR5, SR_CTAID.Y ;  /* 0x00000000000579c3 */ /* 0x000ea20000002600 */
[----:B-1----:R-:W-:-:S04]  /*0070*/  IMAD R0, R2, R13, RZ ;  /* 0x0000000d02007224 */ /* 0x002fc800078e02ff */
[----:B------:R-:W-:Y:S02]  /*0080*/  IMAD R7, R0, R3, RZ ;  /* 0x0000000300077224 */ /* 0x000fe400078e02ff */
[----:B0-----:R-:W-:-:S05]  /*0090*/  IMAD R4, R4, UR4, R5 ;  /* 0x0000000404047c24 */ /* 0x001fca000f8e0205 */
[----:B------:R-:W-:-:S04]  /*00a0*/  ISETP.GE.AND P0, PT, R4, R7, PT ;  /* 0x000000070400720c */ /* 0x000fc80003f06270 */
[----:B--2---:R-:W-:-:S13]  /*00b0*/  ISETP.LE.OR P0, PT, R12, UR5, P0 ;  /* 0x000000050c007c0c */ /* 0x004fda0008703670 */
[----:B------:R-:W-:Y:S05]  /*00c0*/  @P0 EXIT ;  /* 0x000000000000094d */ /* 0x000fea0003800000 */
[----:B------:R-:W-:Y:S01]  /*00d0*/  IABS R11, R3 ;  /* 0x00000003000b7213 */ /* 0x000fe20000000000 */
[----:B------:R-:W0:Y:S01]  /*00e0*/  LDCU.128 UR8, c[0x0][0x380] ;  /* 0x00007000ff0877ac */ /* 0x000e220008000c00 */
[----:B------:R-:W-:Y:S02]  /*00f0*/  IABS R10, R4 ;  /* 0x00000004000a7213 */ /* 0x000fe40000000000 */
[----:B------:R-:W1:Y:S01]  /*0100*/  I2F.RP R0, R11 ;  /* 0x0000000b00007306 */ /* 0x000e620000209400 */
[----:B------:R-:W-:Y:S01]  /*0110*/  IABS R15, R2 ;  /* 0x00000002000f7213 */ /* 0x000fe20000000000 */
[----:B------:R-:W2:Y:S06]  /*0120*/  LDCU.64 UR6, c[0x0][0x358] ;  /* 0x00006b00ff0677ac */ /* 0x000eac0008000a00 */
[----:B-1----:R-:W1:Y:S02]  /*0130*/  MUFU.RCP R0, R0 ;  /* 0x0000000000007308 */ /* 0x002e640000001000 */
[----:B-1----:R-:W-:-:S06]  /*0140*/  VIADD R8, R0, 0xffffffe ;  /* 0x0ffffffe00087836 */ /* 0x002fcc0000000000 */
[----:B------:R1:W3:Y:S02]  /*0150*/  F2I.FTZ.U32.TRUNC.NTZ R9, R8 ;  /* 0x0000000800097305 */ /* 0x0002e4000021f000 */
[----:B-1----:R-:W-:Y:S02]  /*0160*/  IMAD.MOV.U32 R8, RZ, RZ, RZ ;  /* 0x000000ffff087224 */ /* 0x002fe400078e00ff */
[----:B---3--:R-:W-:-:S04]  /*0170*/  IMAD.MOV R6, RZ, RZ, -R9 ;  /* 0x000000ffff067224 */ /* 0x008fc800078e0a09 */
[----:B------:R-:W-:Y:S01]  /*0180*/  IMAD R5, R6, R11, RZ ;  /* 0x0000000b06057224 */ /* 0x000fe200078e02ff */
[----:B------:R-:W-:-:S03]  /*0190*/  MOV R6, R10 ;  /* 0x0000000a00067202 */ /* 0x000fc60000000f00 */
[----:B------:R-:W-:Y:S02]  /*01a0*/  IMAD.HI.U32 R9, R9, R5, R8 ;  /* 0x0000000509097227 */ /* 0x000fe400078e0008 */
[----:B------:R-:W1:Y:S04]  /*01b0*/  I2F.RP R5, R15 ;  /* 0x0000000f00057306 */ /* 0x000e680000209400 */
[----:B------:R-:W-:-:S04]  /*01c0*/  IMAD.HI.U32 R9, R9, R6, RZ ;  /* 0x0000000609097227 */ /* 0x000fc800078e00ff */
[----:B------:R-:W-:-:S04]  /*01d0*/  IMAD.MOV R0, RZ, RZ, -R9 ;  /* 0x000000ffff007224 */ /* 0x000fc800078e0a09 */
[C---:B------:R-:W-:Y:S01]  /*01e0*/  IMAD R0, R11.reuse, R0, R6 ;  /* 0x000000000b007224 */ /* 0x040fe200078e0206 */
[----:B-1----:R-:W1:Y:S04]  /*01f0*/  MUFU.RCP R5, R5 ;  /* 0x0000000500057308 */ /* 0x002e680000001000 */
[----:B------:R-:W-:-:S13]  /*0200*/  ISETP.GT.U32.AND P2, PT, R11, R0, PT ;  /* 0x000000000b00720c */ /* 0x000fda0003f44070 */
[-C--:B------:R-:W-:Y:S01]  /*0210*/  @!P2 IADD3 R0, PT, PT, R0, -R11.reuse, RZ ;  /* 0x8000000b0000a210 */ /* 0x080fe20007ffe0ff */
[----:B------:R-:W-:Y:S01]  /*0220*/  @!P2 VIADD R9, R9, 0x1 ;  /* 0x000000010909a836 */ /* 0x000fe20000000000 */
[----:B------:R-:W-:Y:S01]  /*0230*/  ISETP.NE.AND P2, PT, R3, RZ, PT ;  /* 0x000000ff0300720c */ /* 0x000fe20003f45270 */
[----:B-1----:R-:W-:Y:S01]  /*0240*/  VIADD R10, R5, 0xffffffe ;  /* 0x0ffffffe050a7836 */ /* 0x002fe20000000000 */
[----:B------:R-:W-:Y:S02]  /*0250*/  ISETP.GE.U32.AND P0, PT, R0, R11, PT ;  /* 0x0000000b0000720c */ /* 0x000fe40003f06070 */
[----:B------:R-:W-:Y:S01]  /*0260*/  LOP3.LUT R0, R4, R3, RZ, 0x3c, !PT ;  /* 0x0000000304007212 */ /* 0x000fe200078e3cff */
[----:B------:R1:W3:Y:S03]  /*0270*/  F2I.FTZ.U32.TRUNC.NTZ R11, R10 ;  /* 0x0000000a000b7305 */ /* 0x0002e6000021f000 */
[----:B------:R-:W-:Y:S01]  /*0280*/  ISETP.GE.AND P1, PT, R0, RZ, PT ;  /* 0x000000ff0000720c */ /* 0x000fe20003f26270 */
[----:B-1----:R-:W-:-:S06]  /*0290*/  IMAD.MOV.U32 R10, RZ, RZ, RZ ;  /* 0x000000ffff0a7224 */ /* 0x002fcc00078e00ff */
[----:B------:R-:W-:Y:S01]  /*02a0*/  @P0 IADD3 R9, PT, PT, R9, 0x1, RZ ;  /* 0x0000000109090810 */ /* 0x000fe20007ffe0ff */
[----:B---3--:R-:W-:-:S05]  /*02b0*/  IMAD.MOV R0, RZ, RZ, -R11 ;  /* 0x000000ffff007224 */ /* 0x008fca00078e0a0b */
[----:B------:R-:W-:Y:S02]  /*02c0*/  @!P1 IADD3 R9, PT, PT, -R9, RZ, RZ ;  /* 0x000000ff09099210 */ /* 0x000fe40007ffe1ff */
[----:B------:R-:W-:Y:S01]  /*02d0*/  @!P2 LOP3.LUT R9, RZ, R3, RZ, 0x33, !PT ;  /* 0x00000003ff09a212 */ /* 0x000fe200078e33ff */
[----:B------:R-:W-:-:S03]  /*02e0*/  IMAD R5, R0, R15, RZ ;  /* 0x0000000f00057224 */ /* 0x000fc600078e02ff */
[----:B------:R-:W-:Y:S01]  /*02f0*/  IABS R0, R9 ;  /* 0x0000000900007213 */ /* 0x000fe20000000000 */
[----:B------:R-:W-:-:S04]  /*0300*/  IMAD.HI.U32 R10, R11, R5, R10 ;  /* 0x000000050b0a7227 */ /* 0x000fc800078e000a */
[----:B------:R-:W-:Y:S02]  /*0310*/  IMAD.MOV R6, RZ, RZ, -R9 ;  /* 0x000000ffff067224 */ /* 0x000fe400078e0a09 */
[----:B------:R-:W-:-:S04]  /*0320*/  IMAD.HI.U32 R10, R10, R0, RZ ;  /* 0x000000000a0a7227 */ /* 0x000fc800078e00ff */
[----:B------:R-:W-:Y:S01]  /*0330*/  IMAD R6, R3, R6, R4 ;  /* 0x0000000603067224 */ /* 0x000fe200078e0204 */
[----:B------:R-:W-:-:S05]  /*0340*/  IADD3 R5, PT, PT, -R10, RZ, RZ ;  /* 0x000000ff0a057210 */ /* 0x000fca0007ffe1ff */
[----:B------:R-:W-:Y:S01]  /*0350*/  IMAD R0, R15, R5, R0 ;  /* 0x000000050f007224 */ /* 0x000fe200078e0200 */
[----:B------:R-:W-:-:S04]  /*0360*/  SHF.R.S32.HI R5, RZ, 0x1f, R4 ;  /* 0x0000001fff057819 */ /* 0x000fc80000011404 */
[----:B------:R-:W-:Y:S01]  /*0370*/  ISETP.GT.U32.AND P2, PT, R15, R0, PT ;  /* 0x000000000f00720c */ /* 0x000fe20003f44070 */
[----:B------:R-:W-:-:S12]  /*0380*/  IMAD.WIDE.U32 R4, R7, UR5, R4 ;  /* 0x0000000507047c25 */ /* 0x000fd8000f8e0004 */
[----:B------:R-:W-:Y:S01]  /*0390*/  @!P2 IMAD.IADD R0, R0, 0x1, -R15 ;  /* 0x000000010000a824 */ /* 0x000fe200078e0a0f */
[----:B------:R-:W-:Y:S02]  /*03a0*/  @!P2 IADD3 R10, PT, PT, R10, 0x1, RZ ;  /* 0x000000010a0aa810 */ /* 0x000fe40007ffe0ff */
[----:B------:R-:W-:Y:S02]  /*03b0*/  ISETP.NE.AND P2, PT, R2, RZ, PT ;  /* 0x000000ff0200720c */ /* 0x000fe40003f45270 */
[----:B------:R-:W-:Y:S02]  /*03c0*/  ISETP.GE.U32.AND P0, PT, R0, R15, PT ;  /* 0x0000000f0000720c */ /* 0x000fe40003f06070 */
[----:B------:R-:W-:-:S04]  /*03d0*/  LOP3.LUT R0, R9, R2, RZ, 0x3c, !PT ;  /* 0x0000000209007212 */ /* 0x000fc800078e3cff */
[----:B------:R-:W-:Y:S02]  /*03e0*/  ISETP.GE.AND P1, PT, R0, RZ, PT ;  /* 0x000000ff0000720c */ /* 0x000fe40003f26270 */
[----:B------:R-:W-:-:S05]  /*03f0*/  SHF.R.S32.HI R0, RZ, 0x1f, R13 ;  /* 0x0000001fff007819 */ /* 0x000fca000001140d */
[----:B------:R-:W-:Y:S02]  /*0400*/  @P0 VIADD R10, R10, 0x1 ;  /* 0x000000010a0a0836 */ /* 0x000fe40000000000 */
[----:B------:R-:W-:Y:S01]  /*0410*/  IMAD R15, R0, UR5, RZ ;  /* 0x00000005000f7c24 */ /* 0x000fe2000f8e02ff */
[----:B------:R-:W-:Y:S02]  /*0420*/  SHF.R.S32.HI R0, RZ, 0x1f, R7 ;  /* 0x0000001fff007819 */ /* 0x000fe40000011407 */
[----:B------:R-:W-:Y:S02]  /*0430*/  SHF.R.S32.HI R7, RZ, 0x1f, R6 ;  /* 0x0000001fff077819 */ /* 0x000fe40000011406 */
[----:B------:R-:W-:Y:S02]  /*0440*/  @!P1 IADD3 R10, PT, PT, -R10, RZ, RZ ;  /* 0x000000ff0a0a9210 */ /* 0x000fe40007ffe1ff */
[----:B------:R-:W-:-:S04]  /*0450*/  @!P2 LOP3.LUT R10, RZ, R2, RZ, 0x33, !PT ;  /* 0x00000002ff0aa212 */ /* 0x000fc800078e33ff */
[--C-:B------:R-:W-:Y:S01]  /*0460*/  SHF.R.S32.HI R11, RZ, 0x1f, R10.reuse ;  /* 0x0000001fff0b7819 */ /* 0x100fe2000001140a */
[--C-:B------:R-:W-:Y:S02]  /*0470*/  IMAD.MOV R12, RZ, RZ, -R10.reuse ;  /* 0x000000ffff0c7224 */ /* 0x100fe400078e0a0a */
[----:B------:R-:W-:-:S04]  /*0480*/  IMAD.WIDE.U32 R10, R13, UR5, R10 ;  /* 0x000000050d0a7c25 */ /* 0x000fc8000f8e000a */
[----:B------:R-:W-:Y:S01]  /*0490*/  IMAD R12, R2, R12, R9 ;  /* 0x0000000c020c7224 */ /* 0x000fe200078e0209 */
[----:B------:R-:W-:Y:S02]  /*04a0*/  IADD3 R15, PT, PT, R11, R15, RZ ;  /* 0x0000000f0b0f7210 */ /* 0x000fe40007ffe0ff */
[----:B------:R-:W-:Y:S02]  /*04b0*/  SHF.R.S32.HI R11, RZ, 0x1f, R2 ;  /* 0x0000001fff0b7819 */ /* 0x000fe40000011402 */
[--C-:B------:R-:W-:Y:S01]  /*04c0*/  SHF.R.S32.HI R13, RZ, 0x1f, R12.reuse ;  /* 0x0000001fff0d7819 */ /* 0x100fe2000001140c */
[-C--:B------:R-:W-:Y:S02]  /*04d0*/  IMAD R15, R15, R2.reuse, RZ ;  /* 0x000000020f0f7224 */ /* 0x080fe400078e02ff */
[----:B------:R-:W-:-:S04]  /*04e0*/  IMAD.WIDE.U32 R8, R10, R2, R12 ;  /* 0x000000020a087225 */ /* 0x000fc800078e000c */
[----:B------:R-:W-:Y:S02]  /*04f0*/  IMAD R11, R11, R10, R15 ;  /* 0x0000000a0b0b7224 */ /* 0x000fe400078e020f */
[----:B------:R-:W-:-:S03]  /*0500*/  IMAD.WIDE.U32 R6, R8, R3, R6 ;  /* 0x0000000308067225 */ /* 0x000fc600078e0006 */
[----:B------:R-:W-:Y:S01]  /*0510*/  IADD3 R2, PT, PT, R9, R11, RZ ;  /* 0x0000000b09027210 */ /* 0x000fe20007ffe0ff */
[----:B------:R-:W-:Y:S01]  /*0520*/  IMAD R11, R0, UR5, RZ ;  /* 0x00000005000b7c24 */ /* 0x000fe2000f8e02ff */
[----:B------:R-:W-:-:S03]  /*0530*/  SHF.R.S32.HI R9, RZ, 0x1f, R3 ;  /* 0x0000001fff097819 */ /* 0x000fc60000011403 */
[----:B------:R-:W-:Y:S02]  /*0540*/  IMAD R2, R2, R3, RZ ;  /* 0x0000000302027224 */ /* 0x000fe400078e02ff */
[----:B------:R-:W-:Y:S02]  /*0550*/  IMAD.IADD R3, R5, 0x1, R11 ;  /* 0x0000000105037824 */ /* 0x000fe400078e020b */
[----:B------:R-:W-:Y:S01]  /*0560*/  IMAD R9, R9, R8, R2 ;  /* 0x0000000809097224 */ /* 0x000fe200078e0202 */
[----:B0-----:R-:W-:Y:S02]  /*0570*/  LEA R8, P0, R4, UR8, 0x2 ;  /* 0x0000000804087c11 */ /* 0x001fe4000f8010ff */
[----:B------:R-:W-:Y:S02]  /*0580*/  LEA R2, P1, R6, UR10, 0x2 ;  /* 0x0000000a06027c11 */ /* 0x000fe4000f8210ff */
[----:B------:R-:W-:Y:S02]  /*0590*/  IADD3 R5, PT, PT, R7, R9, RZ ;  /* 0x0000000907057210 */ /* 0x000fe40007ffe0ff */
[----:B------:R-:W-:-:S02]  /*05a0*/  LEA.HI.X R9, R4, UR9, R3, 0x2, P0 ;  /* 0x0000000904097c11 */ /* 0x000fc400080f1403 */
[----:B------:R-:W-:-:S03]  /*05b0*/  LEA.HI.X R3, R6, UR11, R5, 0x2, P1 ;  /* 0x0000000b06037c11 */ /* 0x000fc600088f1405 */
[----:B--2---:R-:W2:Y:S04]  /*05c0*/  LDG.E.CONSTANT R8, desc[UR6][R8.64] ;  /* 0x0000000608087981 */ /* 0x004ea8000c1e9900 */
[----:B------:R-:W2:Y:S02]  /*05d0*/  LDG.E R5, desc[UR6][R2.64] ;  /* 0x0000000602057981 */ /* 0x000ea4000c1e1900 */
[----:B--2---:R-:W-:-:S05]  /*05e0*/  FADD R5, R8, R5 ;  /* 0x0000000508057221 */ /* 0x004fca0000000000 */
[----:B------:R-:W-:Y:S01]  /*05f0*/  STG.E desc[UR6][R2.64], R5 ;  /* 0x0000000502007986 */ /* 0x000fe2000c101906 */
[----:B------:R-:W-:Y:S05]  /*0600*/  EXIT ;  /* 0x000000000000794d */ /* 0x000fea0003800000 */
.L_x_0:
[----:B------:R-:W-:-:S00]  /*0610*/  BRA `(.L_x_0) ;  /* 0xfffffffc00fc7947 */ /* 0x000fc0000383ffff */
[----:B------:R-:W-:-:S00]  /*0620*/  NOP ;  /* 0x0000000000007918 */ /* 0x000fc00000000000 */
        /* <DEDUP_REMOVED lines=13> */
.L_x_31:


//--------------------- .text._ZN2ai17pack_w_oihw_to_CKEPKfPfiiii --------------------------
	.section	.text._ZN2ai17pack_w_oihw_to_CKEPKfPfiiii,"ax",@progbits
	.align	128
        .global         _ZN2ai17pack_w_oihw_to_CKEPKfPfiiii
        .type           _ZN2ai17pack_w_oihw_to_CKEPKfPfiiii,@function
        .size           _ZN2ai17pack_w_oihw_to_CKEPKfPfiiii,(.L_x_32 - _ZN2ai17pack_w_oihw_to_CKEPKfPfiiii)
        .other          _ZN2ai17pack_w_oihw_to_CKEPKfPfiiii,@"STO_CUDA_ENTRY STV_DEFAULT"
_ZN2ai17pack_w_oihw_to_CKEPKfPfiiii:
.text._ZN2ai17pack_w_oihw_to_CKEPKfPfiiii:
        /* <DEDUP_REMOVED lines=22> */
[----:B-1----:R-:W-:Y:S02]  /*0160*/  HFMA2 R8, -RZ, RZ, 0, 0 ;  /* 0x00000000ff087431 */ /* 0x002fe400000001ff */
[----:B---3--:R-:W-:-:S04]  /*0170*/  IMAD.MOV R6, RZ, RZ, -R9 ;  /* 0x000000ffff067224 */ /* 0x008fc800078e0a09 */
[----:B------:R-:W-:Y:S02]  /*0180*/  IMAD R3, R6, R13, RZ ;  /* 0x0000000d06037224 */ /* 0x000fe400078e02ff */
[----:B------:R-:W1:Y:S02]  /*0190*/  I2F.RP R6, R15 ;  /* 0x0000000f00067306 */ /* 0x000e640000209400 */
[----:B------:R-:W-:-:S06]  /*01a0*/  IMAD.HI.U32 R9, R9, R3, R8 ;  /* 0x0000000309097227 */ /* 0x000fcc00078e0008 */
[----:B------:R-:W-:-:S04]  /*01b0*/  IMAD.HI.U32 R3, R9, R10, RZ ;  /* 0x0000000a09037227 */ /* 0x000fc800078e00ff */
[----:B------:R-:W-:Y:S01]  /*01c0*/  IMAD.MOV R0, RZ, RZ, -R3 ;  /* 0x000000ffff007224 */ /* 0x000fe200078e0a03 */
[----:B-1----:R-:W1:Y:S03]  /*01d0*/  MUFU.RCP R6, R6 ;  /* 0x0000000600067308 */ /* 0x002e660000001000 */
[----:B------:R-:W-:-:S05]  /*01e0*/  IMAD R0, R13, R0, R10 ;  /* 0x000000000d007224 */ /* 0x000fca00078e020a */
[----:B------:R-:W-:Y:S02]  /*01f0*/  ISETP.GT.U32.AND P2, PT, R13, R0, PT ;  /* 0x000000000d00720c */ /* 0x000fe40003f44070 */
[----:B-1----:R-:W-:-:S11]  /*0200*/  IADD3 R8, PT, PT, R6, 0xffffffe, RZ ;  /* 0x0ffffffe06087810 */ /* 0x002fd60007ffe0ff */
[----:B------:R-:W-:Y:S01]  /*0210*/  @!P2 IMAD.IADD R0, R0, 0x1, -R13 ;  /* 0x000000010000a824 */ /* 0x000fe200078e0a0d */
[----:B------:R1:W3:Y:S01]  /*0220*/  F2I.FTZ.U32.TRUNC.NTZ R9, R8 ;  /* 0x0000000800097305 */ /* 0x0002e2000021f000 */
[----:B------:R-:W-:Y:S01]  /*0230*/  @!P2 VIADD R3, R3, 0x1 ;  /* 0x000000010303a836 */ /* 0x000fe20000000000 */
[----:B------:R-:W-:Y:S02]  /*0240*/  ISETP.NE.AND P2, PT, R5, RZ, PT ;  /* 0x000000ff0500720c */ /* 0x000fe40003f45270 */
[----:B------:R-:W-:Y:S02]  /*0250*/  ISETP.GE.U32.AND P0, PT, R0, R13, PT ;  /* 0x0000000d0000720c */ /* 0x000fe40003f06070 */
[----:B------:R-:W-:Y:S01]  /*0260*/  LOP3.LUT R0, R2, R5, RZ, 0x3c, !PT ;  /* 0x0000000502007212 */ /* 0x000fe200078e3cff */
[----:B-1----:R-:W-:-:S03]  /*0270*/  IMAD.MOV.U32 R8, RZ, RZ, RZ ;  /* 0x000000ffff087224 */ /* 0x002fc600078e00ff */
[----:B------:R-:W-:Y:S02]  /*0280*/  ISETP.GE.AND P1, PT, R0, RZ, PT ;  /* 0x000000ff0000720c */ /* 0x000fe40003f26270 */
[----:B---3--:R-:W-:-:S05]  /*0290*/  IADD3 R0, PT, PT, RZ, -R9, RZ ;  /* 0x80000009ff007210 */ /* 0x008fca0007ffe0ff */
[----:B------:R-:W-:Y:S02]  /*02a0*/  @P0 VIADD R3, R3, 0x1 ;  /* 0x0000000103030836 */ /* 0x000fe40000000000 */
[----:B------:R-:W-:-:S04]  /*02b0*/  IMAD R13, R0, R15, RZ ;  /* 0x0000000f000d7224 */ /* 0x000fc800078e02ff */
[----:B------:R-:W-:Y:S01]  /*02c0*/  @!P1 IMAD.MOV R3, RZ, RZ, -R3 ;  /* 0x000000ffff039224 */ /* 0x000fe200078e0a03 */
[----:B------:R-:W-:Y:S01]  /*02d0*/  @!P2 LOP3.LUT R3, RZ, R5, RZ, 0x33, !PT ;  /* 0x00000005ff03a212 */ /* 0x000fe200078e33ff */
[----:B------:R-:W-:-:S03]  /*02e0*/  IMAD.HI.U32 R8, R9, R13, R8 ;  /* 0x0000000d09087227 */ /* 0x000fc600078e0008 */
[----:B------:R-:W-:-:S05]  /*02f0*/  IABS R0, R3 ;  /* 0x0000000300007213 */ /* 0x000fca0000000000 */
[----:B------:R-:W-:-:S05]  /*0300*/  IMAD.HI.U32 R8, R8, R0, RZ ;  /* 0x0000000008087227 */ /* 0x000fca00078e00ff */
[----:B------:R-:W-:-:S05]  /*0310*/  IADD3 R6, PT, PT, -R8, RZ, RZ ;  /* 0x000000ff08067210 */ /* 0x000fca0007ffe1ff */
[----:B------:R-:W-:-:S05]  /*0320*/  IMAD R0, R15, R6, R0 ;  /* 0x000000060f007224 */ /* 0x000fca00078e0200 */
[----:B------:R-:W-:-:S13]  /*0330*/  ISETP.GT.U32.AND P2, PT, R15, R0, PT ;  /* 0x000000000f00720c */ /* 0x000fda0003f44070 */
        /* <DEDUP_REMOVED lines=8> */
[----:B------:R-:W-:-:S04]  /*03c0*/  IMAD R13, R0, UR5, RZ ;  /* 0x00000005000d7c24 */ /* 0x000fc8000f8e02ff */
[----:B------:R-:W-:Y:S02]  /*03d0*/  @!P1 IADD3 R8, PT, PT, -R8, RZ, RZ ;  /* 0x000000ff08089210 */ /* 0x000fe40007ffe1ff */
[----:B------:R-:W-:-:S04]  /*03e0*/  @!P2 LOP3.LUT R8, RZ, R4, RZ, 0x33, !PT ;  /* 0x00000004ff08a212 */ /* 0x000fc800078e33ff */
[--C-:B------:R-:W-:Y:S01]  /*03f0*/  SHF.R.S32.HI R9, RZ, 0x1f, R8.reuse ;  /* 0x0000001fff097819 */ /* 0x100fe20000011408 */
[--C-:B------:R-:W-:Y:S02]  /*0400*/  IMAD.MOV R10, RZ, RZ, -R8.reuse ;  /* 0x000000ffff0a7224 */ /* 0x100fe400078e0a08 */
[----:B------:R-:W-:-:S04]  /*0410*/  IMAD.WIDE.U32 R8, R11, UR5, R8 ;  /* 0x000000050b087c25 */ /* 0x000fc8000f8e0008 */
[--C-:B------:R-:W-:Y:S01]  /*0420*/  IMAD R10, R4, R10, R3.reuse ;  /* 0x0000000a040a7224 */ /* 0x100fe200078e0203 */
[----:B------:R-:W-:Y:S01]  /*0430*/  IADD3 R13, PT, PT, R9, R13, RZ ;  /* 0x0000000d090d7210 */ /* 0x000fe20007ffe0ff */
[----:B------:R-:W-:Y:S01]  /*0440*/  IMAD.MOV R3, RZ, RZ, -R3 ;  /* 0x000000ffff037224 */ /* 0x000fe200078e0a03 */
[----:B------:R-:W-:Y:S02]  /*0450*/  SHF.R.S32.HI R9, RZ, 0x1f, R4 ;  /* 0x0000001fff097819 */ /* 0x000fe40000011404 */
[--C-:B------:R-:W-:Y:S01]  /*0460*/  SHF.R.S32.HI R11, RZ, 0x1f, R10.reuse ;  /* 0x0000001fff0b7819 */ /* 0x100fe2000001140a */
[-C--:B------:R-:W-:Y:S02]  /*0470*/  IMAD R13, R13, R4.reuse, RZ ;  /* 0x000000040d0d7224 */ /* 0x080fe400078e02ff */
[----:B------:R-:W-:-:S04]  /*0480*/  IMAD.WIDE.U32 R10, R8, R4, R10 ;  /* 0x00000004080a7225 */ /* 0x000fc800078e000a */
[----:B------:R-:W-:Y:S02]  /*0490*/  IMAD R9, R9, R8, R13 ;  /* 0x0000000809097224 */ /* 0x000fe400078e020d */
[----:B------:R-:W-:Y:S01]  /*04a0*/  IMAD R8, R5, R3, R2 ;  /* 0x0000000305087224 */ /* 0x000fe200078e0202 */
[----:B------:R-:W-:Y:S02]  /*04b0*/  SHF.R.S32.HI R3, RZ, 0x1f, R5 ;  /* 0x0000001fff037819 */ /* 0x000fe40000011405 */
[----:B------:R-:W-:Y:S02]  /*04c0*/  IADD3 R0, PT, PT, R11, R9, RZ ;  /* 0x000000090b007210 */ /* 0x000fe40007ffe0ff */
[----:B------:R-:W-:-:S03]  /*04d0*/  SHF.R.S32.HI R9, RZ, 0x1f, R8 ;  /* 0x0000001fff097819 */ /* 0x000fc60000011408 */
[-C--:B------:R-:W-:Y:S02]  /*04e0*/  IMAD R0, R0, R5.reuse, RZ ;  /* 0x0000000500007224 */ /* 0x080fe400078e02ff */
[----:B------:R-:W-:-:S04]  /*04f0*/  IMAD.WIDE.U32 R4, R10, R5, R8 ;  /* 0x000000050a047225 */ /* 0x000fc800078e0008 */
[----:B------:R-:W-:Y:S01]  /*0500*/  IMAD R3, R3, R10, R0 ;  /* 0x0000000a03037224 */ /* 0x000fe200078e0200 */
[----:B0-----:R-:W-:-:S03]  /*0510*/  LEA R8, P0, R4, UR8, 0x2 ;  /* 0x0000000804087c11 */ /* 0x001fc6000f8010ff */
[----:B------:R-:W-:-:S05]  /*0520*/  IMAD.IADD R3, R5, 0x1, R3 ;  /* 0x0000000105037824 */ /* 0x000fca00078e0203 */
[----:B------:R-:W-:-:S06]  /*0530*/  LEA.HI.X R9, R4, UR9, R3, 0x2, P0 ;  /* 0x0000000904097c11 */ /* 0x000fcc00080f1403 */
[----:B--2---:R-:W2:Y:S01]  /*0540*/  LDG.E.CONSTANT R9, desc[UR6][R8.64] ;  /* 0x0000000608097981 */ /* 0x004ea2000c1e9900 */
[--C-:B------:R-:W-:Y:S02]  /*0550*/  SHF.R.S32.HI R3, RZ, 0x1f, R2.reuse ;  /* 0x0000001fff037819 */ /* 0x100fe40000011402 */
[----:B------:R-:W-:Y:S01]  /*0560*/  SHF.R.S32.HI R0, RZ, 0x1f, R7 ;  /* 0x0000001fff007819 */ /* 0x000fe20000011407 */
[----:B------:R-:W-:-:S04]  /*0570*/  IMAD.WIDE.U32 R2, R7, UR5, R2 ;  /* 0x0000000507027c25 */ /* 0x000fc8000f8e0002 */
[----:B------:R-:W-:Y:S01]  /*0580*/  IMAD R5, R0, UR5, RZ ;  /* 0x0000000500057c24 */ /* 0x000fe2000f8e02ff */
[----:B------:R-:W-:-:S04]  /*0590*/  LEA R4, P0, R2, UR10, 0x2 ;  /* 0x0000000a02047c11 */ /* 0x000fc8000f8010ff */
[----:B------:R-:W-:-:S04]  /*05a0*/  IADD3 R3, PT, PT, R3, R5, RZ ;  /* 0x0000000503037210 */ /* 0x000fc80007ffe0ff */
[----:B------:R-:W-:-:S05]  /*05b0*/  LEA.HI.X R5, R2, UR11, R3, 0x2, P0 ;  /* 0x0000000b02057c11 */ /* 0x000fca00080f1403 */
[----:B--2---:R-:W-:Y:S01]  /*05c0*/  STG.E desc[UR6][R4.64], R9 ;  /* 0x0000000904007986 */ /* 0x004fe2000c101906 */
[----:B------:R-:W-:Y:S05]  /*05d0*/  EXIT ;  /* 0x000000000000794d */ /* 0x000fea0003800000 */
.L_x_1:
        /* <DEDUP_REMOVED lines=10> */
.L_x_32:


//--------------------- .text._ZN2ai17pack_w_oihw_to_KCEPKfPfiiii --------------------------
	.section	.text._ZN2ai17pack_w_oihw_to_KCEPKfPfiiii,"ax",@progbits
	.align	128
        .global         _ZN2ai17pack_w_oihw_to_KCEPKfPfiiii
        .type           _ZN2ai17pack_w_oihw_to_KCEPKfPfiiii,@function
        .size           _ZN2ai17pack_w_oihw_to_KCEPKfPfiiii,(.L_x_33 - _ZN2ai17pack_w_oihw_to_KCEPKfPfiiii)
        .other          _ZN2ai17pack_w_oihw_to_KCEPKfPfiiii,@"STO_CUDA_ENTRY STV_DEFAULT"
_ZN2ai17pack_w_oihw_to_KCEPKfPfiiii:
.text._ZN2ai17pack_w_oihw_to_KCEPKfPfiiii:
[----:B------:R-:W-:Y:S01]  /*0000*/  LDC R1, c[0x0][0x37c] ;  /* 0x0000df00ff017b82 */ /* 0x000fe20000000800 */
[----:B------:R-:W0:Y:S07]  /*0010*/  S2R R7, SR_TID.X ;  /* 0x0000000000077919 */ /* 0x000e2e0000002100 */
[----:B------:R-:W1:Y:S08]  /*0020*/  LDC.64 R2, c[0x0][0x390] ;  /* 0x0000e400ff027b82 */ /* 0x000e700000000a00 */
[----:B------:R-:W1:Y:S08]  /*0030*/  LDC.64 R4, c[0x0][0x398] ;  /* 0x0000e600ff047b82 */ /* 0x000e700000000a00 */
[----:B------:R-:W0:Y:S08]  /*0040*/  S2UR UR5, SR_CTAID.X ;  /* 0x00000000000579c3 */ /* 0x000e300000002500 */
[----:B------:R-:W0:Y:S08]  /*0050*/  LDC R0, c[0x0][0x360] ;  /* 0x0000d800ff007b82 */ /* 0x000e300000000800 */
[----:B------:R-:W2:Y:S01]  /*0060*/  S2UR UR4, SR_CTAID.Y ;  /* 0x00000000000479c3 */ /* 0x000ea20000002600 */
[----:B-1----:R-:W-:-:S02]  /*0070*/  IMAD R6, R4, R3, RZ ;  /* 0x0000000304067224 */ /* 0x002fc400078e02ff */
[----:B0-----:R-:W-:Y:S02]  /*0080*/  IMAD R0, R0, UR5, R7 ;  /* 0x0000000500007c24 */ /* 0x001fe4000f8e0207 */
[----:B------:R-:W-:-:S05]  /*0090*/  IMAD R7, R6, R5, RZ ;  /* 0x0000000506077224 */ /* 0x000fca00078e02ff */
[----:B------:R-:W-:-:S04]  /*00a0*/  ISETP.GE.AND P0, PT, R0, R7, PT ;  /* 0x000000070000720c */ /* 0x000fc80003f06270 */
[----:B--2---:R-:W-:-:S13]  /*00b0*/  ISETP.LE.OR P0, PT, R2, UR4, P0 ;  /* 0x0000000402007c0c */ /* 0x004fda0008703670 */
[----:B------:R-:W-:Y:S05]  /*00c0*/  @P0 EXIT ;  /* 0x000000000000094d */ /* 0x000fea0003800000 */
[----:B------:R-:W-:Y:S01]  /*00d0*/  IABS R9, R5 ;  /* 0x0000000500097213 */ /* 0x000fe20000000000 */
[----:B------:R-:W0:Y:S01]  /*00e0*/  LDCU.128 UR8, c[0x0][0x380] ;  /* 0x00007000ff0877ac */ /* 0x000e220008000c00 */
[----:B------:R-:W-:Y:S02]  /*00f0*/  IABS R12, R0 ;  /* 0x00000000000c7213 */ /* 0x000fe40000000000 */
[----:B------:R-:W1:Y:S01]  /*0100*/  I2F.RP R8, R9 ;  /* 0x0000000900087306 */ /* 0x000e620000209400 */
[----:B------:R-:W2:Y:S07]  /*0110*/  LDCU.64 UR6, c[0x0][0x358] ;  /* 0x00006b00ff0677ac */ /* 0x000eae0008000a00 */
[----:B-1----:R-:W1:Y:S02]  /*0120*/  MUFU.RCP R8, R8 ;  /* 0x0000000800087308 */ /* 0x002e640000001000 */
[----:B-1----:R-:W-:-:S06]  /*0130*/  VIADD R6, R8, 0xffffffe ;  /* 0x0ffffffe08067836 */ /* 0x002fcc0000000000 */
[----:B------:R1:W3:Y:S02]  /*0140*/  F2I.FTZ.U32.TRUNC.NTZ R7, R6 ;  /* 0x0000000600077305 */ /* 0x0002e4000021f000 */
[----:B-1----:R-:W-:Y:S02]  /*0150*/  HFMA2 R6, -RZ, RZ, 0, 0 ;  /* 0x00000000ff067431 */ /* 0x002fe400000001ff */
[----:B---3--:R-:W-:-:S04]  /*0160*/  IMAD.MOV R10, RZ, RZ, -R7 ;  /* 0x000000ffff0a7224 */ /* 0x008fc800078e0a07 */
[----:B------:R-:W-:Y:S01]  /*0170*/  IMAD R11, R10, R9, RZ ;  /* 0x000000090a0b7224 */ /* 0x000fe200078e02ff */
[----:B------:R-:W-:-:S03]  /*0180*/  IABS R10, R4 ;  /* 0x00000004000a7213 */ /* 0x000fc60000000000 */
[----:B------:R-:W-:-:S04]  /*0190*/  IMAD.HI.U32 R7, R7, R11, R6 ;  /* 0x0000000b07077227 */ /* 0x000fc800078e0006 */
[----:B------:R-:W-:Y:S02]  /*01a0*/  IMAD.MOV.U32 R11, RZ, RZ, R10 ;  /* 0x000000ffff0b7224 */ /* 0x000fe400078e000a */
[----:B------:R-:W-:Y:S02]  /*01b0*/  IMAD.HI.U32 R7, R7, R12, RZ ;  /* 0x0000000c07077227 */ /* 0x000fe400078e00ff */
[----:B------:R-:W1:Y:S02]  /*01c0*/  I2F.RP R10, R11 ;  /* 0x0000000b000a7306 */ /* 0x000e640000209400 */
[----:B------:R-:W-:-:S04]  /*01d0*/  IMAD.MOV R6, RZ, RZ, -R7 ;  /* 0x000000ffff067224 */ /* 0x000fc800078e0a07 */
[----:B------:R-:W-:-:S05]  /*01e0*/  IMAD R6, R9, R6, R12 ;  /* 0x0000000609067224 */ /* 0x000fca00078e020c */
[----:B------:R-:W-:Y:S01]  /*01f0*/  ISETP.GT.U32.AND P2, PT, R9, R6, PT ;  /* 0x000000060900720c */ /* 0x000fe20003f44070 */
[----:B-1----:R-:W1:-:S12]  /*0200*/  MUFU.RCP R10, R10 ;  /* 0x0000000a000a7308 */ /* 0x002e580000001000 */
[-C--:B------:R-:W-:Y:S01]  /*0210*/  @!P2 IADD3 R6, PT, PT, R6, -R9.reuse, RZ ;  /* 0x800000090606a210 */ /* 0x080fe20007ffe0ff */
[----:B------:R-:W-:Y:S01]  /*0220*/  @!P2 VIADD R7, R7, 0x1 ;  /* 0x000000010707a836 */ /* 0x000fe20000000000 */
[----:B------:R-:W-:Y:S02]  /*0230*/  ISETP.NE.AND P2, PT, R5, RZ, PT ;  /* 0x000000ff0500720c */ /* 0x000fe40003f45270 */
[----:B------:R-:W-:Y:S02]  /*0240*/  ISETP.GE.U32.AND P0, PT, R6, R9, PT ;  /* 0x000000090600720c */ /* 0x000fe40003f06070 */
[----:B------:R-:W-:Y:S01]  /*0250*/  LOP3.LUT R6, R0, R5, RZ, 0x3c, !PT ;  /* 0x0000000500067212 */ /* 0x000fe200078e3cff */
[----:B-1----:R-:W-:-:S03]  /*0260*/  VIADD R8, R10, 0xffffffe ;  /* 0x0ffffffe0a087836 */ /* 0x002fc60000000000 */
[----:B------:R-:W-:Y:S01]  /*0270*/  ISETP.GE.AND P1, PT, R6, RZ, PT ;  /* 0x000000ff0600720c */ /* 0x000fe20003f26270 */
[----:B------:R1:W3:Y:S06]  /*0280*/  F2I.FTZ.U32.TRUNC.NTZ R9, R8 ;  /* 0x0000000800097305 */ /* 0x0002ec000021f000 */
[----:B------:R-:W-:Y:S02]  /*0290*/  @P0 IADD3 R7, PT, PT, R7, 0x1, RZ ;  /* 0x0000000107070810 */ /* 0x000fe40007ffe0ff */
[----:B-1----:R-:W-:-:S04]  /*02a0*/  MOV R8, RZ ;  /* 0x000000ff00087202 */ /* 0x002fc80000000f00 */
[----:B------:R-:W-:Y:S01]  /*02b0*/  @!P1 IMAD.MOV R7, RZ, RZ, -R7 ;  /* 0x000000ffff079224 */ /* 0x000fe200078e0a07 */
[----:B------:R-:W-:Y:S01]  /*02c0*/  @!P2 LOP3.LUT R7, RZ, R5, RZ, 0x33, !PT ;  /* 0x00000005ff07a212 */ /* 0x000fe200078e33ff */
[----:B---3--:R-:W-:-:S03]  /*02d0*/  IMAD.MOV R6, RZ, RZ, -R9 ;  /* 0x000000ffff067224 */ /* 0x008fc600078e0a09 */
[----:B------:R-:W-:Y:S01]  /*02e0*/  IADD3 R12, PT, PT, -R7, RZ, RZ ;  /* 0x000000ff070c7210 */ /* 0x000fe20007ffe1ff */
[----:B------:R-:W-:Y:S01]  /*02f0*/  IMAD R13, R6, R11, RZ ;  /* 0x0000000b060d7224 */ /* 0x000fe200078e02ff */
[----:B------:R-:W-:-:S03]  /*0300*/  IABS R6, R7 ;  /* 0x0000000700067213 */ /* 0x000fc60000000000 */
[----:B------:R-:W-:-:S06]  /*0310*/  IMAD.HI.U32 R8, R9, R13, R8 ;  /* 0x0000000d09087227 */ /* 0x000fcc00078e0008 */
[----:B------:R-:W-:-:S04]  /*0320*/  IMAD.HI.U32 R8, R8, R6, RZ ;  /* 0x0000000608087227 */ /* 0x000fc800078e00ff */
[----:B------:R-:W-:-:S04]  /*0330*/  IMAD.MOV R9, RZ, RZ, -R8 ;  /* 0x000000ffff097224 */ /* 0x000fc800078e0a08 */
[----:B------:R-:W-:-:S05]  /*0340*/  IMAD R6, R11, R9, R6 ;  /* 0x000000090b067224 */ /* 0x000fca00078e0206 */
[----:B------:R-:W-:-:S13]  /*0350*/  ISETP.GT.U32.AND P2, PT, R11, R6, PT ;  /* 0x000000060b00720c */ /* 0x000fda0003f44070 */
[-C--:B------:R-:W-:Y:S01]  /*0360*/  @!P2 IADD3 R6, PT, PT, R6, -R11.reuse, RZ ;  /* 0x8000000b0606a210 */ /* 0x080fe20007ffe0ff */
[----:B------:R-:W-:Y:S01]  /*0370*/  @!P2 VIADD R8, R8, 0x1 ;  /* 0x000000010808a836 */ /* 0x000fe20000000000 */
[----:B------:R-:W-:Y:S02]  /*0380*/  ISETP.NE.AND P2, PT, R4, RZ, PT ;  /* 0x000000ff0400720c */ /* 0x000fe40003f45270 */
[----:B------:R-:W-:Y:S02]  /*0390*/  ISETP.GE.U32.AND P0, PT, R6, R11, PT ;  /* 0x0000000b0600720c */ /* 0x000fe40003f06070 */
[----:B------:R-:W-:-:S04]  /*03a0*/  LOP3.LUT R6, R7, R4, RZ, 0x3c, !PT ;  /* 0x0000000407067212 */ /* 0x000fc800078e3cff */
[----:B------:R-:W-:Y:S02]  /*03b0*/  ISETP.GE.AND P1, PT, R6, RZ, PT ;  /* 0x000000ff0600720c */ /* 0x000fe40003f26270 */
[----:B------:R-:W-:-:S05]  /*03c0*/  SHF.R.S32.HI R6, RZ, 0x1f, R3 ;  /* 0x0000001fff067819 */ /* 0x000fca0000011403 */
[----:B------:R-:W-:Y:S01]  /*03d0*/  @P0 IADD3 R8, PT, PT, R8, 0x1, RZ ;  /* 0x0000000108080810 */ /* 0x000fe20007ffe0ff */
[----:B------:R-:W-:-:S05]  /*03e0*/  IMAD R11, R6, UR4, RZ ;  /* 0x00000004060b7c24 */ /* 0x000fca000f8e02ff */
[----:B------:R-:W-:Y:S01]  /*03f0*/  @!P1 IMAD.MOV R8, RZ, RZ, -R8 ;  /* 0x000000ffff089224 */ /* 0x000fe200078e0a08 */
[----:B------:R-:W-:-:S04]  /*0400*/  @!P2 LOP3.LUT R8, RZ, R4, RZ, 0x33, !PT ;  /* 0x00000004ff08a212 */ /* 0x000fc800078e33ff */
[--C-:B------:R-:W-:Y:S02]  /*0410*/  SHF.R.S32.HI R9, RZ, 0x1f, R8.reuse ;  /* 0x0000001fff097819 */ /* 0x100fe40000011408 */
[----:B------:R-:W-:Y:S01]  /*0420*/  IADD3 R10, PT, PT, -R8, RZ, RZ ;  /* 0x000000ff080a7210 */ /* 0x000fe20007ffe1ff */
[----:B------:R-:W-:Y:S01]  /*0430*/  IMAD.WIDE.U32 R8, R3, UR4, R8 ;  /* 0x0000000403087c25 */ /* 0x000fe2000f8e0008 */
[----:B------:R-:W-:-:S03]  /*0440*/  SHF.R.S32.HI R3, RZ, 0x1f, R4 ;  /* 0x0000001fff037819 */ /* 0x000fc60000011404 */
[----:B------:R-:W-:Y:S02]  /*0450*/  IMAD R10, R4, R10, R7 ;  /* 0x0000000a040a7224 */ /* 0x000fe400078e0207 */
[----:B------:R-:W-:-:S03]  /*0460*/  IMAD.IADD R9, R9, 0x1, R11 ;  /* 0x0000000109097824 */ /* 0x000fc600078e020b */
[--C-:B------:R-:W-:Y:S01]  /*0470*/  SHF.R.S32.HI R11, RZ, 0x1f, R10.reuse ;  /* 0x0000001fff0b7819 */ /* 0x100fe2000001140a */
[-C--:B------:R-:W-:Y:S02]  /*0480*/  IMAD R9, R9, R4.reuse, RZ ;  /* 0x0000000409097224 */ /* 0x080fe400078e02ff */
[----:B------:R-:W-:-:S04]  /*0490*/  IMAD.WIDE.U32 R6, R8, R4, R10 ;  /* 0x0000000408067225 */ /* 0x000fc800078e000a */
[----:B------:R-:W-:Y:S01]  /*04a0*/  IMAD R9, R3, R8, R9 ;  /* 0x0000000803097224 */ /* 0x000fe200078e0209 */
[----:B------:R-:W-:Y:S01]  /*04b0*/  SHF.R.S32.HI R3, RZ, 0x1f, R5 ;  /* 0x0000001fff037819 */ /* 0x000fe20000011405 */
[----:B------:R-:W-:Y:S02]  /*04c0*/  IMAD R8, R5, R12, R0 ;  /* 0x0000000c05087224 */ /* 0x000fe400078e0200 */
[----:B------:R-:W-:-:S03]  /*04d0*/  IMAD.IADD R4, R7, 0x1, R9 ;  /* 0x0000000107047824 */ /* 0x000fc600078e0209 */
[--C-:B------:R-:W-:Y:S01]  /*04e0*/  SHF.R.S32.HI R9, RZ, 0x1f, R8.reuse ;  /* 0x0000001fff097819 */ /* 0x100fe20000011408 */
[-C--:B------:R-:W-:Y:S02]  /*04f0*/  IMAD R7, R4, R5.reuse, RZ ;  /* 0x0000000504077224 */ /* 0x080fe400078e02ff */
[----:B------:R-:W-:-:S04]  /*0500*/  IMAD.WIDE.U32 R4, R6, R5, R8 ;  /* 0x0000000506047225 */ /* 0x000fc800078e0008 */
[----:B------:R-:W-:Y:S01]  /*0510*/  IMAD R3, R3, R6, R7 ;  /* 0x0000000603037224 */ /* 0x000fe200078e0207 */
[----:B0-----:R-:W-:-:S04]  /*0520*/  LEA R6, P0, R4, UR8, 0x2 ;  /* 0x0000000804067c11 */ /* 0x001fc8000f8010ff */
[----:B------:R-:W-:-:S04]  /*0530*/  IADD3 R3, PT, PT, R5, R3, RZ ;  /* 0x0000000305037210 */ /* 0x000fc80007ffe0ff */
[----:B------:R-:W-:-:S06]  /*0540*/  LEA.HI.X R7, R4, UR9, R3, 0x2, P0 ;  /* 0x0000000904077c11 */ /* 0x000fcc00080f1403 */
[----:B--2---:R-:W2:Y:S01]  /*0550*/  LDG.E.CONSTANT R7, desc[UR6][R6.64] ;  /* 0x0000000606077981 */ /* 0x004ea2000c1e9900 */
[----:B------:R-:W-:Y:S01]  /*0560*/  UMOV UR5, URZ ;  /* 0x000000ff00057c82 */ /* 0x000fe20008000000 */
[----:B------:R-:W-:Y:S01]  /*0570*/  SHF.R.S32.HI R3, RZ, 0x1f, R0 ;  /* 0x0000001fff037819 */ /* 0x000fe20000011400 */
[----:B------:R-:W-:-:S04]  /*0580*/  IMAD.WIDE.U32 R4, R0, R2, UR4 ;  /* 0x0000000400047e25 */ /* 0x000fc8000f8e0002 */
[----:B------:R-:W-:Y:S01]  /*0590*/  IMAD R3, R3, R2, R5 ;  /* 0x0000000203037224 */ /* 0x000fe200078e0205 */
[----:B------:R-:W-:-:S04]  /*05a0*/  LEA R2, P0, R4, UR10, 0x2 ;  /* 0x0000000a04027c11 */ /* 0x000fc8000f8010ff */
[----:B------:R-:W-:-:S05]  /*05b0*/  LEA.HI.X R3, R4, UR11, R3, 0x2, P0 ;  /* 0x0000000b04037c11 */ /* 0x000fca00080f1403 */
[----:B--2---:R-:W-:Y:S01]  /*05c0*/  STG.E desc[UR6][R2.64], R7 ;  /* 0x0000000702007986 */ /* 0x004fe2000c101906 */
[----:B------:R-:W-:Y:S05]  /*05d0*/  EXIT ;  /* 0x000000000000794d */ /* 0x000fea0003800000 */
.L_x_2:
        /* <DEDUP_REMOVED lines=10> */
.L_x_33:


//--------------------- .text._ZN36_GLOBAL__N__4e0bc6f5_4_k_cu_7bc5208c16reduce_db_kernelILi256EEEvPKfPfii --------------------------
	.section	.text._ZN36_GLOBAL__N__4e0bc6f5_4_k_cu_7bc5208c16reduce_db_kernelILi256EEEvPKfPfii,"ax",@progbits
	.align	128
.text._ZN36_GLOBAL__N__4e0bc6f5_4_k_cu_7bc5208c16reduce_db_kernelILi256EEEvPKfPfii:
        .type           _ZN36_GLOBAL__N__4e0bc6f5_4_k_cu_7bc5208c16reduce_db_kernelILi256EEEvPKfPfii,@function
        .size           _ZN36_GLOBAL__N__4e0bc6f5_4_k_cu_7bc5208c16reduce_db_kernelILi256EEEvPKfPfii,(.L_x_27 - _ZN36_GLOBAL__N__4e0bc6f5_4_k_cu_7bc5208c16reduce_db_kernelILi256EEEvPKfPfii)
        .other          _ZN36_GLOBAL__N__4e0bc6f5_4_k_cu_7bc5208c16reduce_db_kernelILi256EEEvPKfPfii,@"STO_CUDA_ENTRY STV_DEFAULT"
_ZN36_GLOBAL__N__4e0bc6f5_4_k_cu_7bc5208c16reduce_db_kernelILi256EEEvPKfPfii:
[----:B------:R-:W-:Y:S01]  /*0000*/  LDC R1, c[0x0][0x37c] ;  /* 0x0000df00ff017b82 */ /* 0x000fe20000000800 */
[----:B------:R-:W0:Y:S07]  /*0010*/  S2R R0, SR_TID.X ;  /* 0x0000000000007919 */ /* 0x000e2e0000002100 */
[----:B------:R-:W0:Y:S08]  /*0020*/  S2UR UR4, SR_CTAID.X ;  /* 0x00000000000479c3 */ /* 0x000e300000002500 */
[----:B------:R-:W0:Y:S08]  /*0030*/  LDC R9, c[0x0][0x360] ;  /* 0x0000d800ff097b82 */ /* 0x000e300000000800 */
[----:B------:R-:W1:Y:S01]  /*0040*/  LDC.64 R2, c[0x0][0x390] ;  /* 0x0000e400ff027b82 */ /* 0x000e620000000a00 */
[----:B0-----:R-:W-:-:S02]  /*0050*/  IMAD R9, R9, UR4, R0 ;  /* 0x0000000409097c24 */ /* 0x001fc4000f8e0200 */
[----:B-1----:R-:W-:-:S05]  /*0060*/  IMAD R2, R3, R2, RZ ;  /* 0x0000000203027224 */ /* 0x002fca00078e02ff */
[----:B------:R-:W-:-:S13]  /*0070*/  ISETP.GE.AND P0, PT, R9, R2, PT ;  /* 0x000000020900720c */ /* 0x000fda0003f06270 */
[----:B------:R-:W-:Y:S05]  /*0080*/  @P0 EXIT ;  /* 0x000000000000094d */ /* 0x000fea0003800000 */
[----:B------:R-:W0:Y:S01]  /*0090*/  LDC.64 R4, c[0x0][0x380] ;  /* 0x0000e000ff047b82 */ /* 0x000e220000000a00 */
[----:B------:R-:W1:Y:S01]  /*00a0*/  LDCU.64 UR4, c[0x0][0x358] ;  /* 0x00006b00ff0477ac */ /* 0x000e620008000a00 */
[----:B0-----:R-:W-:-:S05]  /*00b0*/  IMAD.WIDE R4, R9, 0x4, R4 ;  /* 0x0000000409047825 */ /* 0x001fca00078e0204 */
[----:B-1----:R0:W2:Y:S01]  /*00c0*/  LDG.E.CONSTANT R11, desc[UR4][R4.64] ;  /* 0x00000004040b7981 */ /* 0x0020a2000c1e9900 */
[----:B------:R-:W-:Y:S02]  /*00d0*/  IABS R13, R3 ;  /* 0x00000003000d7213 */ /* 0x000fe40000000000 */
[----:B------:R-:W-:Y:S02]  /*00e0*/  ISETP.GE.AND P2, PT, R9, RZ, PT ;  /* 0x000000ff0900720c */ /* 0x000fe40003f46270 */
[----:B------:R-:W1:Y:S01]  /*00f0*/  I2F.RP R0, R13 ;  /* 0x0000000d00007306 */ /* 0x000e620000209400 */
[----:B0-----:R-:W0:Y:S07]  /*0100*/  LDC.64 R4, c[0x0][0x388] ;  /* 0x0000e200ff047b82 */ /* 0x001e2e0000000a00 */
[----:B-1----:R-:W1:Y:S02]  /*0110*/  MUFU.RCP R0, R0 ;  /* 0x0000000000007308 */ /* 0x002e640000001000 */
[----:B-1----:R-:W-:-:S06]  /*0120*/  IADD3 R6, PT, PT, R0, 0xffffffe, RZ ;  /* 0x0ffffffe00067810 */ /* 0x002fcc0007ffe0ff */
[----:B------:R1:W3:Y:S02]  /*0130*/  F2I.FTZ.U32.TRUNC.NTZ R7, R6 ;  /* 0x0000000600077305 */ /* 0x0002e4000021f000 */
[----:B-1----:R-:W-:Y:S01]  /*0140*/  IMAD.MOV.U32 R6, RZ, RZ, RZ ;  /* 0x000000ffff067224 */ /* 0x002fe200078e00ff */
[----:B---3--:R-:W-:-:S05]  /*0150*/  IADD3 R2, PT, PT, RZ, -R7, RZ ;  /* 0x80000007ff027210 */ /* 0x008fca0007ffe0ff */
[----:B------:R-:W-:Y:S01]  /*0160*/  IMAD R15, R2, R13, RZ ;  /* 0x0000000d020f7224 */ /* 0x000fe200078e02ff */
[----:B------:R-:W-:-:S03]  /*0170*/  IABS R2, R9 ;  /* 0x0000000900027213 */ /* 0x000fc60000000000 */
[----:B------:R-:W-:-:S06]  /*0180*/  IMAD.HI.U32 R7, R7, R15, R6 ;  /* 0x0000000f07077227 */ /* 0x000fcc00078e0006 */
[----:B------:R-:W-:-:S05]  /*0190*/  IMAD.HI.U32 R7, R7, R2, RZ ;  /* 0x0000000207077227 */ /* 0x000fca00078e00ff */
[----:B------:R-:W-:-:S05]  /*01a0*/  IADD3 R7, PT, PT, -R7, RZ, RZ ;  /* 0x000000ff07077210 */ /* 0x000fca0007ffe1ff */
[----:B------:R-:W-:-:S05]  /*01b0*/  IMAD R0, R13, R7, R2 ;  /* 0x000000070d007224 */ /* 0x000fca00078e0202 */
[----:B------:R-:W-:-:S13]  /*01c0*/  ISETP.GT.U32.AND P0, PT, R13, R0, PT ;  /* 0x000000000d00720c */ /* 0x000fda0003f04070 */
[----:B------:R-:W-:Y:S01]  /*01d0*/  @!P0 IMAD.IADD R0, R0, 0x1, -R13 ;  /* 0x0000000100008824 */ /* 0x000fe200078e0a0d */
[----:B------:R-:W-:-:S04]  /*01e0*/  ISETP.NE.AND P0, PT, R3, RZ, PT ;  /* 0x000000ff0300720c */ /* 0x000fc80003f05270 */
[----:B------:R-:W-:-:S13]  /*01f0*/  ISETP.GT.U32.AND P1, PT, R13, R0, PT ;  /* 0x000000000d00720c */ /* 0x000fda0003f24070 */
[----:B------:R-:W-:-:S05]  /*0200*/  @!P1 IADD3 R0, PT, PT, R0, -R13, RZ ;  /* 0x8000000d00009210 */ /* 0x000fca0007ffe0ff */
[----:B------:R-:W-:Y:S01]  /*0210*/  @!P2 IMAD.MOV R0, RZ, RZ, -R0 ;  /* 0x000000ffff00a224 */ /* 0x000fe200078e0a00 */
[----:B------:R-:W-:-:S05]  /*0220*/  @!P0 LOP3.LUT R0, RZ, R3, RZ, 0x33, !PT ;  /* 0x00000003ff008212 */ /* 0x000fca00078e33ff */
[----:B0-----:R-:W-:-:S05]  /*0230*/  IMAD.WIDE R2, R0, 0x4, R4 ;  /* 0x0000000400027825 */ /* 0x001fca00078e0204 */
[----:B--2---:R-:W-:Y:S01]  /*0240*/  REDG.E.ADD.F32.FTZ.RN.STRONG.GPU desc[UR4][R2.64], R11 ;  /* 0x0000000b020079a6 */ /* 0x004fe2000c12f304 */
[----:B------:R-:W-:Y:S05]  /*0250*/  EXIT ;  /* 0x000000000000794d */ /* 0x000fea0003800000 */
.L_x_3:
        /* <DEDUP_REMOVED lines=10> */
.L_x_27:


//--------------------- .text._ZN36_GLOBAL__N__4e0bc6f5_4_k_cu_7bc5208c16transpose_kernelILi256EEEvPKfPfii --------------------------
	.section	.text._ZN36_GLOBAL__N__4e0bc6f5_4_k_cu_7bc5208c16transpose_kernelILi256EEEvPKfPfii,"ax",@progbits
	.align	128
.text._ZN36_GLOBAL__N__4e0bc6f5_4_k_cu_7bc5208c16transpose_kernelILi256EEEvPKfPfii:
        .type           _ZN36_GLOBAL__N__4e0bc6f5_4_k_cu_7bc5208c16transpose_kernelILi256EEEvPKfPfii,@function
        .size           _ZN36_GLOBAL__N__4e0bc6f5_4_k_cu_7bc5208c16transpose_kernelILi256EEEvPKfPfii,(.L_x_28 - _ZN36_GLOBAL__N__4e0bc6f5_4_k_cu_7bc5208c16transpose_kernelILi256EEEvPKfPfii)
        .other          _ZN36_GLOBAL__N__4e0bc6f5_4_k_cu_7bc5208c16transpose_kernelILi256EEEvPKfPfii,@"STO_CUDA_ENTRY STV_DEFAULT"
_ZN36_GLOBAL__N__4e0bc6f5_4_k_cu_7bc5208c16transpose_kernelILi256EEEvPKfPfii:
        /* <DEDUP_REMOVED lines=13> */
[----:B------:R-:W-:-:S04]  /*00d0*/  IABS R11, R3 ;  /* 0x00000003000b7213 */ /* 0x000fc80000000000 */
[----:B------:R-:W1:Y:S01]  /*00e0*/  I2F.RP R8, R11 ;  /* 0x0000000b00087306 */ /* 0x000e620000209400 */
[----:B0-----:R-:W-:-:S07]  /*00f0*/  IABS R4, R0 ;  /* 0x0000000000047213 */ /* 0x001fce0000000000 */
[----:B-1----:R-:W0:Y:S02]  /*0100*/  MUFU.RCP R8, R8 ;  /* 0x0000000800087308 */ /* 0x002e240000001000 */
[----:B0-----:R-:W-:-:S06]  /*0110*/  IADD3 R6, PT, PT, R8, 0xffffffe, RZ ;  /* 0x0ffffffe08067810 */ /* 0x001fcc0007ffe0ff */
[----:B------:R0:W1:Y:S02]  /*0120*/  F2I.FTZ.U32.TRUNC.NTZ R7, R6 ;  /* 0x0000000600077305 */ /* 0x000064000021f000 */
[----:B0-----:R-:W-:Y:S01]  /*0130*/  IMAD.MOV.U32 R6, RZ, RZ, RZ ;  /* 0x000000ffff067224 */ /* 0x001fe200078e00ff */
[----:B-1----:R-:W-:-:S05]  /*0140*/  IADD3 R10, PT, PT, RZ, -R7, RZ ;  /* 0x80000007ff0a7210 */ /* 0x002fca0007ffe0ff */
[----:B------:R-:W-:-:S04]  /*0150*/  IMAD R13, R10, R11, RZ ;  /* 0x0000000b0a0d7224 */ /* 0x000fc800078e02ff */
[----:B------:R-:W-:-:S06]  /*0160*/  IMAD.HI.U32 R7, R7, R13, R6 ;  /* 0x0000000d07077227 */ /* 0x000fcc00078e0006 */
        /* <DEDUP_REMOVED lines=10> */
[----:B------:R-:W0:Y:S05]  /*0210*/  LDC.64 R4, c[0x0][0x388] ;  /* 0x0000e200ff047b82 */ /* 0x000e2a0000000a00 */
[----:B------:R-:W-:-:S06]  /*0220*/  @P0 VIADD R7, R7, 0x1 ;  /* 0x0000000107070836 */ /* 0x000fcc0000000000 */
[----:B------:R-:W-:Y:S02]  /*0230*/  @!P1 IADD3 R7, PT, PT, -R7, RZ, RZ ;  /* 0x000000ff07079210 */ /* 0x000fe40007ffe1ff */
[----:B------:R-:W-:-:S05]  /*0240*/  @!P2 LOP3.LUT R7, RZ, R3, RZ, 0x33, !PT ;  /* 0x00000003ff07a212 */ /* 0x000fca00078e33ff */
[----:B------:R-:W-:-:S04]  /*0250*/  IMAD.MOV R6, RZ, RZ, -R7 ;  /* 0x000000ffff067224 */ /* 0x000fc800078e0a07 */
[----:B------:R-:W-:-:S04]  /*0260*/  IMAD R0, R3, R6, R0 ;  /* 0x0000000603007224 */ /* 0x000fc800078e0200 */
[----:B------:R-:W-:-:S04]  /*0270*/  IMAD R3, R0, R2, R7 ;  /* 0x0000000200037224 */ /* 0x000fc800078e0207 */
[----:B0-----:R-:W-:-:S05]  /*0280*/  IMAD.WIDE R2, R3, 0x4, R4 ;  /* 0x0000000403027825 */ /* 0x001fca00078e0204 */
[----:B--2---:R-:W-:Y:S01]  /*0290*/  STG.E desc[UR4][R2.64], R9 ;  /* 0x0000000902007986 */ /* 0x004fe2000c101904 */
[----:B------:R-:W-:Y:S05]  /*02a0*/  EXIT ;  /* 0x000000000000794d */ /* 0x000fea0003800000 */
.L_x_4:
        /* <DEDUP_REMOVED lines=13> */
.L_x_28:


//--------------------- .text._ZN36_GLOBAL__N__4e0bc6f5_4_k_cu_7bc5208c13col2im_kernelILi256EEEvPKfPfiiiiiiiiiiiii --------------------------
	.section	.text._ZN36_GLOBAL__N__4e0bc6f5_4_k_cu_7bc5208c13col2im_kernelILi256EEEvPKfPfiiiiiiiiiiiii,"ax",@progbits
	.align	128
.text._ZN36_GLOBAL__N__4e0bc6f5_4_k_cu_7bc5208c13col2im_kernelILi256EEEvPKfPfiiiiiiiiiiiii:
        .type           _ZN36_GLOBAL__N__4e0bc6f5_4_k_cu_7bc5208c13col2im_kernelILi256EEEvPKfPfiiiiiiiiiiiii,@function
        .size           _ZN36_GLOBAL__N__4e0bc6f5_4_k_cu_7bc5208c13col2im_kernelILi256EEEvPKfPfiiiiiiiiiiiii,(.L_x_29 - _ZN36_GLOBAL__N__4e0bc6f5_4_k_cu_7bc5208c13col2im_kernelILi256EEEvPKfPfiiiiiiiiiiiii)
        .other          _ZN36_GLOBAL__N__4e0bc6f5_4_k_cu_7bc5208c13col2im_kernelILi256EEEvPKfPfiiiiiiiiiiiii,@"STO_CUDA_ENTRY STV_DEFAULT"
_ZN36_GLOBAL__N__4e0bc6f5_4_k_cu_7bc5208c13col2im_kernelILi256EEEvPKfPfiiiiiiiiiiiii:
[----:B------:R-:W-:Y:S01]  /*0000*/  LDC R1, c[0x0][0x37c] ;  /* 0x0000df00ff017b82 */ /* 0x000fe20000000800 */
[----:B------:R-:W0:Y:S07]  /*0010*/  S2R R7, SR_TID.X ;  /* 0x0000000000077919 */ /* 0x000e2e0000002100 */
[----:B------:R-:W1:Y:S08]  /*0020*/  LDC.64 R2, c[0x0][0x390] ;  /* 0x0000e400ff027b82 */ /* 0x000e700000000a00 */
[----:B------:R-:W0:Y:S08]  /*0030*/  S2UR UR4, SR_CTAID.X ;  /* 0x00000000000479c3 */ /* 0x000e300000002500 */
[----:B------:R-:W0:Y:S08]  /*0040*/  LDC R0, c[0x0][0x360] ;  /* 0x0000d800ff007b82 */ /* 0x000e300000000800 */
[----:B------:R-:W2:Y:S01]  /*0050*/  LDC R5, c[0x0][0x398] ;  /* 0x0000e600ff057b82 */ /* 0x000ea20000000800 */
[----:B-1----:R-:W-:-:S02]  /*0060*/  IMAD R2, R3, R2, RZ ;  /* 0x0000000203027224 */ /* 0x002fc400078e02ff */
[----:B0-----:R-:W-:Y:S02]  /*0070*/  IMAD R0, R0, UR4, R7 ;  /* 0x0000000400007c24 */ /* 0x001fe4000f8e0207 */
[----:B--2---:R-:W-:-:S05]  /*0080*/  IMAD R7, R2, R5, RZ ;  /* 0x0000000502077224 */ /* 0x004fca00078e02ff */
[----:B------:R-:W-:-:S13]  /*0090*/  ISETP.GE.AND P0, PT, R0, R7, PT ;  /* 0x000000070000720c */ /* 0x000fda0003f06270 */
[----:B------:R-:W-:Y:S05]  /*00a0*/  @P0 EXIT ;  /* 0x000000000000094d */ /* 0x000fea0003800000 */
[----:B------:R-:W-:Y:S01]  /*00b0*/  IABS R4, R5 ;  /* 0x0000000500047213 */ /* 0x000fe20000000000 */
[----:B------:R-:W0:Y:S01]  /*00c0*/  LDCU UR4, c[0x0][0x39c] ;  /* 0x00007380ff0477ac */ /* 0x000e220008000800 */
[----:B------:R-:W-:Y:S01]  /*00d0*/  IABS R10, R0 ;  /* 0x00000000000a7213 */ /* 0x000fe20000000000 */
[----:B------:R-:W-:Y:S01]  /*00e0*/  IMAD.MOV.U32 R20, RZ, RZ, RZ ;  /* 0x000000ffff147224 */ /* 0x000fe200078e00ff */
[----:B------:R-:W1:Y:S01]  /*00f0*/  I2F.RP R8, R4 ;  /* 0x0000000400087306 */ /* 0x000e620000209400 */
[----:B------:R-:W-:Y:S01]  /*0100*/  IABS R2, R3 ;  /* 0x0000000300027213 */ /* 0x000fe20000000000 */
[----:B------:R-:W2:Y:S06]  /*0110*/  LDCU.64 UR8, c[0x0][0x358] ;  /* 0x00006b00ff0877ac */ /* 0x000eac0008000a00 */
[----:B-1----:R-:W1:Y:S01]  /*0120*/  MUFU.RCP R8, R8 ;  /* 0x0000000800087308 */ /* 0x002e620000001000 */
[----:B0-----:R-:W-:Y:S01]  /*0130*/  UISETP.GE.AND UP0, UPT, UR4, 0x1, UPT ;  /* 0x000000010400788c */ /* 0x001fe2000bf06270 */
[----:B-1----:R-:W-:Y:S01]  /*0140*/  VIADD R6, R8, 0xffffffe ;  /* 0x0ffffffe08067836 */ /* 0x002fe20000000000 */
[----:B------:R-:W-:-:S05]  /*0150*/  LOP3.LUT R8, R0, R5, RZ, 0x3c, !PT ;  /* 0x0000000500087212 */ /* 0x000fca00078e3cff */
[----:B------:R0:W1:Y:S01]  /*0160*/  F2I.FTZ.U32.TRUNC.NTZ R7, R6 ;  /* 0x0000000600077305 */ /* 0x000062000021f000 */
[----:B------:R-:W-:Y:S01]  /*0170*/  ISETP.GE.AND P2, PT, R8, RZ, PT ;  /* 0x000000ff0800720c */ /* 0x000fe20003f46270 */
[----:B0-----:R-:W-:Y:S02]  /*0180*/  IMAD.MOV.U32 R6, RZ, RZ, RZ ;  /* 0x000000ffff067224 */ /* 0x001fe400078e00ff */
[----:B-1----:R-:W-:-:S04]  /*0190*/  IMAD.MOV R9, RZ, RZ, -R7 ;  /* 0x000000ffff097224 */ /* 0x002fc800078e0a07 */
[----:B------:R-:W-:-:S04]  /*01a0*/  IMAD R9, R9, R4, RZ ;  /* 0x0000000409097224 */ /* 0x000fc800078e02ff */
[----:B------:R-:W-:Y:S01]  /*01b0*/  IMAD.HI.U32 R7, R7, R9, R6 ;  /* 0x0000000907077227 */ /* 0x000fe200078e0006 */
[----:B------:R-:W-:Y:S02]  /*01c0*/  MOV R9, R10 ;  /* 0x0000000a00097202 */ /* 0x000fe40000000f00 */
[----:B------:R-:W0:Y:S03]  /*01d0*/  I2F.RP R10, R2 ;  /* 0x00000002000a7306 */ /* 0x000e260000209400 */
[----:B------:R-:W-:-:S04]  /*01e0*/  IMAD.HI.U32 R6, R7, R9, RZ ;  /* 0x0000000907067227 */ /* 0x000fc800078e00ff */
[----:B------:R-:W-:-:S04]  /*01f0*/  IMAD.MOV R7, RZ, RZ, -R6 ;  /* 0x000000ffff077224 */ /* 0x000fc800078e0a06 */
[C---:B------:R-:W-:Y:S01]  /*0200*/  IMAD R9, R4.reuse, R7, R9 ;  /* 0x0000000704097224 */ /* 0x040fe200078e0209 */
[----:B0-----:R-:W0:Y:S04]  /*0210*/  MUFU.RCP R10, R10 ;  /* 0x0000000a000a7308 */ /* 0x001e280000001000 */
[----:B------:R-:W-:-:S13]  /*0220*/  ISETP.GT.U32.AND P1, PT, R4, R9, PT ;  /* 0x000000090400720c */ /* 0x000fda0003f24070 */
[----:B------:R-:W-:Y:S01]  /*0230*/  @!P1 IMAD.IADD R9, R9, 0x1, -R4 ;  /* 0x0000000109099824 */ /* 0x000fe200078e0a04 */
[----:B------:R-:W-:Y:S01]  /*0240*/  @!P1 IADD3 R6, PT, PT, R6, 0x1, RZ ;  /* 0x0000000106069810 */ /* 0x000fe20007ffe0ff */
[----:B0-----:R-:W-:-:S03]  /*0250*/  VIADD R7, R10, 0xffffffe ;  /* 0x0ffffffe0a077836 */ /* 0x001fc60000000000 */
[----:B------:R-:W-:-:S03]  /*0260*/  ISETP.GE.U32.AND P0, PT, R9, R4, PT ;  /* 0x000000040900720c */ /* 0x000fc60003f06070 */
[----:B------:R-:W0:Y:S10]  /*0270*/  F2I.FTZ.U32.TRUNC.NTZ R7, R7 ;  /* 0x0000000700077305 */ /* 0x000e34000021f000 */
[----:B------:R-:W-:Y:S01]  /*0280*/  @P0 VIADD R6, R6, 0x1 ;  /* 0x0000000106060836 */ /* 0x000fe20000000000 */
[----:B------:R-:W-:-:S02]  /*0290*/  ISETP.NE.AND P0, PT, R5, RZ, PT ;  /* 0x000000ff0500720c */ /* 0x000fc40003f05270 */
[----:B------:R-:W-:Y:S01]  /*02a0*/  LOP3.LUT R5, RZ, R5, RZ, 0x33, !PT ;  /* 0x00000005ff057212 */ /* 0x000fe200078e33ff */
[----:B------:R-:W-:Y:S02]  /*02b0*/  @!P2 IMAD.MOV R6, RZ, RZ, -R6 ;  /* 0x000000ffff06a224 */ /* 0x000fe400078e0a06 */
[----:B0-----:R-:W-:-:S03]  /*02c0*/  IMAD.MOV R11, RZ, RZ, -R7 ;  /* 0x000000ffff0b7224 */ /* 0x001fc600078e0a07 */
[----:B------:R-:W-:Y:S01]  /*02d0*/  SEL R10, R5, R6, !P0 ;  /* 0x00000006050a7207 */ /* 0x000fe20004000000 */
[----:B------:R-:W-:Y:S02]  /*02e0*/  HFMA2 R6, -RZ, RZ, 0, 0 ;  /* 0x00000000ff067431 */ /* 0x000fe400000001ff */
[----:B------:R-:W-:Y:S01]  /*02f0*/  IMAD R11, R11, R2, RZ ;  /* 0x000000020b0b7224 */ /* 0x000fe200078e02ff */
[----:B------:R-:W-:-:S03]  /*0300*/  IABS R8, R10 ;  /* 0x0000000a00087213 */ /* 0x000fc60000000000 */
[----:B------:R-:W-:-:S04]  /*0310*/  IMAD.HI.U32 R6, R7, R11, R6 ;  /* 0x0000000b07067227 */ /* 0x000fc800078e0006 */
[----:B------:R-:W-:-:S04]  /*0320*/  IMAD.MOV.U32 R7, RZ, RZ, R8 ;  /* 0x000000ffff077224 */ /* 0x000fc800078e0008 */
[----:B------:R-:W-:-:S04]  /*0330*/  IMAD.HI.U32 R6, R6, R7, RZ ;  /* 0x0000000706067227 */ /* 0x000fc800078e00ff */
[----:B------:R-:W-:-:S04]  /*0340*/  IMAD.MOV R8, RZ, RZ, -R6 ;  /* 0x000000ffff087224 */ /* 0x000fc800078e0a06 */
[----:B------:R-:W-:-:S05]  /*0350*/  IMAD R7, R2, R8, R7 ;  /* 0x0000000802077224 */ /* 0x000fca00078e0207 */
[----:B------:R-:W-:-:S13]  /*0360*/  ISETP.GT.U32.AND P3, PT, R2, R7, PT ;  /* 0x000000070200720c */ /* 0x000fda0003f64070 */
[----:B------:R-:W-:Y:S01]  /*0370*/  @!P3 IMAD.IADD R7, R7, 0x1, -R2 ;  /* 0x000000010707b824 */ /* 0x000fe200078e0a02 */
[----:B------:R-:W-:Y:S02]  /*0380*/  @!P3 IADD3 R6, PT, PT, R6, 0x1, RZ ;  /* 0x000000010606b810 */ /* 0x000fe40007ffe0ff */
[----:B------:R-:W-:Y:S02]  /*0390*/  ISETP.NE.AND P3, PT, R3, RZ, PT ;  /* 0x000000ff0300720c */ /* 0x000fe40003f65270 */
[----:B------:R-:W-:Y:S02]  /*03a0*/  ISETP.GE.U32.AND P1, PT, R7, R2, PT ;  /* 0x000000020700720c */ /* 0x000fe40003f26070 */
[----:B------:R-:W-:-:S04]  /*03b0*/  LOP3.LUT R2, R10, R3, RZ, 0x3c, !PT ;  /* 0x000000030a027212 */ /* 0x000fc800078e3cff */
[----:B------:R-:W-:-:S07]  /*03c0*/  ISETP.GE.AND P2, PT, R2, RZ, PT ;  /* 0x000000ff0200720c */ /* 0x000fce0003f46270 */
[----:B------:R-:W-:-:S04]  /*03d0*/  @P1 VIADD R6, R6, 0x1 ;  /* 0x0000000106061836 */ /* 0x000fc80000000000 */
[----:B------:R-:W-:-:S04]  /*03e0*/  IMAD.MOV.U32 R2, RZ, RZ, R6 ;  /* 0x000000ffff027224 */ /* 0x000fc800078e0006 */
[----:B------:R-:W-:Y:S01]  /*03f0*/  @!P2 IMAD.MOV R2, RZ, RZ, -R2 ;  /* 0x000000ffff02a224 */ /* 0x000fe200078e0a02 */
[----:B------:R-:W-:-:S04]  /*0400*/  @!P3 LOP3.LUT R2, RZ, R3, RZ, 0x33, !PT ;  /* 0x00000003ff02b212 */ /* 0x000fc800078e33ff */
[----:B------:R-:W-:-:S05]  /*0410*/  IADD3 R6, PT, PT, -R2, RZ, RZ ;  /* 0x000000ff02067210 */ /* 0x000fca0007ffe1ff */
[----:B------:R-:W-:Y:S01]  /*0420*/  IMAD R10, R3, R6, R10 ;  /* 0x00000006030a7224 */ /* 0x000fe200078e020a */
[----:B--2---:R-:W-:Y:S06]  /*0430*/  BRA.U !UP0, `(.L_x_5) ;  /* 0x0000001908207547 */ /* 0x004fec000b800000 */
[----:B------:R-:W-:Y:S01]  /*0440*/  ISETP.GE.AND P2, PT, R0, RZ, PT ;  /* 0x000000ff0000720c */ /* 0x000fe20003f46270 */
[----:B------:R-:W0:Y:S01]  /*0450*/  LDCU UR7, c[0x0][0x3b0] ;  /* 0x00007600ff0777ac */ /* 0x000e220008000800 */
[----:B------:R-:W-:Y:S01]  /*0460*/  ISETP.GT.U32.AND P1, PT, R4, R9, PT ;  /* 0x000000090400720c */ /* 0x000fe20003f24070 */
[----:B------:R-:W-:Y:S01]  /*0470*/  IMAD.IADD R4, R9, 0x1, -R4 ;  /* 0x0000000109047824 */ /* 0x000fe200078e0a04 */
[----:B------:R-:W1:Y:S01]  /*0480*/  LDCU UR10, c[0x0][0x3b8] ;  /* 0x00007700ff0a77ac */ /* 0x000e620008000800 */
[----:B------:R-:W-:-:S03]  /*0490*/  IMAD.MOV.U32 R20, RZ, RZ, RZ ;  /* 0x000000ffff147224 */ /* 0x000fc600078e00ff */
[----:B------:R-:W-:Y:S01]  /*04a0*/  SEL R4, R4, R9, !P1 ;  /* 0x0000000904047207 */ /* 0x000fe20004800000 */
[----:B------:R-:W2:Y:S01]  /*04b0*/  LDCU UR5, c[0x0][0x3a0] ;  /* 0x00007400ff0577ac */ /* 0x000ea20008000800 */
[----:B------:R-:W3:Y:S03]  /*04c0*/  LDCU UR4, c[0x0][0x3ac] ;  /* 0x00007580ff0477ac */ /* 0x000ee60008000800 */
[----:B------:R-:W-:-:S05]  /*04d0*/  @!P2 IMAD.MOV R4, RZ, RZ, -R4 ;  /* 0x000000ffff04a224 */ /* 0x000fca00078e0a04 */
[----:B------:R-:W-:Y:S02]  /*04e0*/  SEL R3, R5, R4, !P0 ;  /* 0x0000000405037207 */ /* 0x000fe40004000000 */
[----:B-1----:R-:W-:-:S03]  /*04f0*/  IADD3 R6, PT, PT, RZ, -UR10, RZ ;  /* 0x8000000aff067c10 */ /* 0x002fc6000fffe0ff */
[----:B0-----:R-:W-:Y:S01]  /*0500*/  VIADD R3, R3, UR7 ;  /* 0x0000000703037c36 */ /* 0x001fe20008000000 */
[----:B--2---:R-:W-:-:S04]  /*0510*/  ULOP3.LUT UR6, UR5, 0x3, URZ, 0xc0, !UPT ;  /* 0x0000000305067892 */ /* 0x004fc8000f8ec0ff */
[C---:B------:R-:W-:Y:S01]  /*0520*/  LEA R5, R6.reuse, R3, 0x1 ;  /* 0x0000000306057211 */ /* 0x040fe200078e08ff */
[----:B------:R-:W-:Y:S01]  /*0530*/  IMAD R6, R6, 0x3, R3 ;  /* 0x0000000306067824 */ /* 0x000fe200078e0203 */
[----:B------:R-:W-:Y:S01]  /*0540*/  ULOP3.LUT UR5, UR5, 0x7ffffffc, URZ, 0xc0, !UPT ;  /* 0x7ffffffc05057892 */ /* 0x000fe2000f8ec0ff */
[----:B---3--:R-:W-:Y:S01]  /*0550*/  VIADD R4, R10, UR4 ;  /* 0x000000040a047c36 */ /* 0x008fe20008000000 */
[----:B------:R-:W-:-:S10]  /*0560*/  UMOV UR4, URZ ;  /* 0x000000ff00047c82 */ /* 0x000fd40008000000 */
.L_x_22:
[----:B------:R-:W0:Y:S01]  /*0570*/  LDC R7, c[0x0][0x3a4] ;  /* 0x0000e900ff077b82 */ /* 0x000e220000000800 */
[----:B------:R-:W-:Y:S01]  /*0580*/  UIADD3 UR7, UPT, UPT, -UR4, URZ, URZ ;  /* 0x000000ff04077290 */ /* 0x000fe2000fffe1ff */
[----:B------:R-:W-:Y:S01]  /*0590*/  BSSY.RECONVERGENT B0, `(.L_x_6) ;  /* 0x000016e000007945 */ /* 0x000fe20003800200 */
[----:B------:R-:W1:Y:S01]  /*05a0*/  LDCU UR11, c[0x0][0x3a0] ;  /* 0x00007400ff0b77ac */ /* 0x000e620008000800 */
[----:B------:R-:W2:Y:S04]  /*05b0*/  LDCU UR10, c[0x0][0x390] ;  /* 0x00007200ff0a77ac */ /* 0x000ea80008000800 */
[----:B------:R-:W3:Y:S01]  /*05c0*/  LDC R11, c[0x0][0x3b4] ;  /* 0x0000ed00ff0b7b82 */ /* 0x000ee20000000800 */
[----:B------:R-:W4:Y:S01]  /*05d0*/  LDCU UR12, c[0x0][0x3b8] ;  /* 0x00007700ff0c77ac */ /* 0x000f220008000800 */
[----:B0-----:R-:W-:-:S04]  /*05e0*/  IABS R13, R7 ;  /* 0x00000007000d7213 */ /* 0x001fc80000000000 */
[----:B------:R-:W0:Y:S01]  /*05f0*/  I2F.RP R10, R13 ;  /* 0x0000000d000a7306 */ /* 0x000e220000209400 */
[----:B---3--:R-:W-:-:S05]  /*0600*/  IMAD R12, R11, UR7, R4 ;  /* 0x000000070b0c7c24 */ /* 0x008fca000f8e0204 */
[----:B------:R-:W-:Y:S02]  /*0610*/  ISETP.GE.AND P2, PT, R12, RZ, PT ;  /* 0x000000ff0c00720c */ /* 0x000fe40003f46270 */
[----:B0-----:R-:W0:Y:S02]  /*0620*/  MUFU.RCP R10, R10 ;  /* 0x0000000a000a7308 */ /* 0x001e240000001000 */
[----:B0-----:R-:W-:Y:S01]  /*0630*/  VIADD R8, R10, 0xffffffe ;  /* 0x0ffffffe0a087836 */ /* 0x001fe20000000000 */
[----:B------:R-:W-:-:S05]  /*0640*/  IABS R10, R12 ;  /* 0x0000000c000a7213 */ /* 0x000fca0000000000 */
[----:B------:R0:W3:Y:S02]  /*0650*/  F2I.FTZ.U32.TRUNC.NTZ R9, R8 ;  /* 0x0000000800097305 */ /* 0x0000e4000021f000 */
[----:B0-----:R-:W-:Y:S02]  /*0660*/  IMAD.MOV.U32 R8, RZ, RZ, RZ ;  /* 0x000000ffff087224 */ /* 0x001fe400078e00ff */
[----:B---3--:R-:W-:-:S04]  /*0670*/  IMAD.MOV R14, RZ, RZ, -R9 ;  /* 0x000000ffff0e7224 */ /* 0x008fc800078e0a09 */
[----:B------:R-:W-:-:S04]  /*0680*/  IMAD R11, R14, R13, RZ ;  /* 0x0000000d0e0b7224 */ /* 0x000fc800078e02ff */
[----:B------:R-:W-:-:S06]  /*0690*/  IMAD.HI.U32 R9, R9, R11, R8 ;  /* 0x0000000b09097227 */ /* 0x000fcc00078e0008 */
[----:B------:R-:W-:-:S05]  /*06a0*/  IMAD.HI.U32 R9, R9, R10, RZ ;  /* 0x0000000a09097227 */ /* 0x000fca00078e00ff */
[----:B------:R-:W-:-:S05]  /*06b0*/  IADD3 R8, PT, PT, -R9, RZ, RZ ;  /* 0x000000ff09087210 */ /* 0x000fca0007ffe1ff */
[----:B------:R-:W-:Y:S01]  /*06c0*/  IMAD R8, R13, R8, R10 ;  /* 0x000000080d087224 */ /* 0x000fe200078e020a */
[----:B------:R-:W-:-:S04]  /*06d0*/  LOP3.LUT R10, RZ, R7, RZ, 0x33, !PT ;  /* 0x00000007ff0a7212 */ /* 0x000fc800078e33ff */
[----:B------:R-:W-:-:S13]  /*06e0*/  ISETP.GT.U32.AND P0, PT, R13, R8, PT ;  /* 0x000000080d00720c */ /* 0x000fda0003f04070 */
[----:B------:R-:W-:-:S04]  /*06f0*/  @!P0 IMAD.IADD R8, R8, 0x1, -R13 ;  /* 0x0000000108088824 */ /* 0x000fc800078e0a0d */
[----:B------:R-:W-:Y:S01]  /*0700*/  IMAD.IADD R11, R8, 0x1, -R13 ;  /* 0x00000001080b7824 */ /* 0x000fe200078e0a0d */
[----:B------:R-:W-:-:S04]  /*0710*/  ISETP.GT.U32.AND P1, PT, R13, R8, PT ;  /* 0x000000080d00720c */ /* 0x000fc80003f24070 */
[----:B------:R-:W-:Y:S02]  /*0720*/  SEL R11, R11, R8, !P1 ;  /* 0x000000080b0b7207 */ /* 0x000fe40004800000 */
[----:B------:R-:W-:Y:S02]  /*0730*/  ISETP.NE.AND P1, PT, R7, RZ, PT ;  /* 0x000000ff0700720c */ /* 0x000fe40003f25270 */
[----:B------:R-:W-:-:S04]  /*0740*/  @!P2 IADD3 R11, PT, PT, -R11, RZ, RZ ;  /* 0x000000ff0b0ba210 */ /* 0x000fc80007ffe1ff */
[----:B------:R-:W-:-:S04]  /*0750*/  SEL R11, R10, R11, !P1 ;  /* 0x0000000b0a0b7207 */ /* 0x000fc80004800000 */
[----:B------:R-:W-:-:S13]  /*0760*/  ISETP.NE.AND P2, PT, R11, RZ, PT ;  /* 0x000000ff0b00720c */ /* 0x000fda0003f45270 */
[----:B-12-4-:R-:W-:Y:S05]  /*0770*/  @P2 BRA `(.L_x_7) ;  /* 0x00000014003c2947 */ /* 0x016fea0003800000 */
[----:B------:R-:W-:Y:S01]  /*0780*/  ISETP.GE.U32.AND P2, PT, R8, R13, PT ;  /* 0x0000000d0800720c */ /* 0x000fe20003f46070 */
[----:B------:R-:W0:Y:S01]  /*0790*/  LDCU UR7, c[0x0][0x3bc] ;  /* 0x00007780ff0777ac */ /* 0x000e220008000800 */
[----:B------:R-:W1:Y:S01]  /*07a0*/  LDC R8, c[0x0][0x3a0] ;  /* 0x0000e800ff087b82 */ /* 0x000e620000000800 */
[----:B------:R-:W-:Y:S01]  /*07b0*/  LOP3.LUT R7, R12, R7, RZ, 0x3c, !PT ;  /* 0x000000070c077212 */ /* 0x000fe200078e3cff */
[----:B------:R-:W-:-:S03]  /*07c0*/  @!P0 VIADD R9, R9, 0x1 ;  /* 0x0000000109098836 */ /* 0x000fc60000000000 */
[----:B------:R-:W-:-:S06]  /*07d0*/  ISETP.GE.AND P3, PT, R7, RZ, PT ;  /* 0x000000ff0700720c */ /* 0x000fcc0003f66270 */
[----:B------:R-:W-:-:S07]  /*07e0*/  @P2 VIADD R9, R9, 0x1 ;  /* 0x0000000109092836 */ /* 0x000fce0000000000 */
[----:B------:R-:W-:-:S04]  /*07f0*/  @!P3 IADD3 R9, PT, PT, -R9, RZ, RZ ;  /* 0x000000ff0909b210 */ /* 0x000fc80007ffe1ff */
[----:B------:R-:W-:Y:S02]  /*0800*/  SEL R7, R10, R9, !P1 ;  /* 0x000000090a077207 */ /* 0x000fe40004800000 */
[----:B-1----:R-:W-:-:S04]  /*0810*/  ISETP.GE.AND P0, PT, R8, 0x1, PT ;  /* 0x000000010800780c */ /* 0x002fc80003f06270 */
[----:B0-----:R-:W-:-:S13]  /*0820*/  ISETP.GE.U32.OR P0, PT, R7, UR7, !P0 ;  /* 0x0000000707007c0c */ /* 0x001fda000c706470 */
[----:B------:R-:W-:Y:S05]  /*0830*/  @P0 BRA `(.L_x_7) ;  /* 0x00000014000c0947 */ /* 0x000fea0003800000 */
[----:B------:R-:W-:Y:S01]  /*0840*/  ISETP.GE.U32.AND P0, PT, R8, 0x4, PT ;  /* 0x000000040800780c */ /* 0x000fe20003f06070 */
[----:B------:R-:W-:-:S12]  /*0850*/  IMAD.MOV.U32 R10, RZ, RZ, RZ ;  /* 0x000000ffff0a7224 */ /* 0x000fd800078e00ff */
[----:B------:R-:W-:Y:S05]  /*0860*/  @!P0 BRA `(.L_x_8) ;  /* 0x0000000800e08947 */ /* 0x000fea0003800000 */
[----:B------:R-:W0:Y:S01]  /*0870*/  LDC R8, c[0x0][0x3a8] ;  /* 0x0000ea00ff087b82 */ /* 0x000e220000000800 */
[----:B------:R-:W1:Y:S01]  /*0880*/  LDCU UR7, c[0x0][0x3b8] ;  /* 0x00007700ff0777ac */ /* 0x000e620008000800 */
[----:B------:R-:W-:-:S06]  /*0890*/  UIADD3 UR13, UPT, UPT, -UR5, URZ, URZ ;  /* 0x000000ff050d7290 */ /* 0x000fcc000fffe1ff */
[----:B------:R-:W-:Y:S01]  /*08a0*/  IMAD.U32 R16, RZ, RZ, UR13 ;  /* 0x0000000dff107e24 */ /* 0x000fe2000f8e00ff */
[----:B-1----:R-:W-:Y:S02]  /*08b0*/  IADD3 R13, PT, PT, R3, -UR7, RZ ;  /* 0x80000007030d7c10 */ /* 0x002fe4000fffe0ff */
[----:B0-----:R-:W-:-:S04]  /*08c0*/  IABS R21, R8 ;  /* 0x0000000800157213 */ /* 0x001fc80000000000 */
[----:B------:R-:W0:Y:S08]  /*08d0*/  I2F.RP R10, R21 ;  /* 0x00000015000a7306 */ /* 0x000e300000209400 */
[----:B0-----:R-:W0:Y:S02]  /*08e0*/  MUFU.RCP R10, R10 ;  /* 0x0000000a000a7308 */ /* 0x001e240000001000 */
[----:B0-----:R-:W-:Y:S01]  /*08f0*/  VIADD R12, R10, 0xffffffe ;  /* 0x0ffffffe0a0c7836 */ /* 0x001fe20000000000 */
[----:B------:R-:W-:-:S05]  /*0900*/  MOV R10, R3 ;  /* 0x00000003000a7202 */ /* 0x000fca0000000f00 */
[----:B------:R0:W1:Y:S02]  /*0910*/  F2I.FTZ.U32.TRUNC.NTZ R9, R12 ;  /* 0x0000000c00097305 */ /* 0x000064000021f000 */
[----:B0-----:R-:W-:Y:S01]  /*0920*/  IMAD.MOV.U32 R12, RZ, RZ, R5 ;  /* 0x000000ffff0c7224 */ /* 0x001fe200078e0005 */
[----:B-1----:R-:W-:-:S05]  /*0930*/  IADD3 R8, PT, PT, RZ, -R9, RZ ;  /* 0x80000009ff087210 */ /* 0x002fca0007ffe0ff */
[----:B------:R-:W-:Y:S02]  /*0940*/  IMAD R11, R8, R21, RZ ;  /* 0x00000015080b7224 */ /* 0x000fe400078e02ff */
[----:B------:R-:W-:-:S04]  /*0950*/  IMAD.MOV.U32 R8, RZ, RZ, RZ ;  /* 0x000000ffff087224 */ /* 0x000fc800078e00ff */
[----:B------:R-:W-:-:S04]  /*0960*/  IMAD.HI.U32 R8, R9, R11, R8 ;  /* 0x0000000b09087227 */ /* 0x000fc800078e0008 */
[----:B------:R-:W-:Y:S02]  /*0970*/  IMAD.MOV.U32 R9, RZ, RZ, 0x3 ;  /* 0x00000003ff097424 */ /* 0x000fe400078e00ff */
[----:B------:R-:W-:-:S07]  /*0980*/  IMAD.MOV.U32 R11, RZ, RZ, R6 ;  /* 0x000000ffff0b7224 */ /* 0x000fce00078e0006 */
.L_x_17:
[----:B------:R-:W0:Y:S01]  /*0990*/  LDC R17, c[0x0][0x3a8] ;  /* 0x0000ea00ff117b82 */ /* 0x000e220000000800 */
[----:B------:R-:W-:Y:S01]  /*09a0*/  IABS R23, R10 ;  /* 0x0000000a00177213 */ /* 0x000fe20000000000 */
[----:B------:R-:W-:Y:S01]  /*09b0*/  BSSY.RECONVERGENT B1, `(.L_x_9) ;  /* 0x000002e000017945 */ /* 0x000fe20003800200 */
[----:B------:R-:W-:-:S03]  /*09c0*/  ISETP.GE.AND P2, PT, R10, RZ, PT ;  /* 0x000000ff0a00720c */ /* 0x000fc60003f46270 */
[----:B------:R-:W-:-:S04]  /*09d0*/  IMAD.HI.U32 R22, R8, R23, RZ ;  /* 0x0000001708167227 */ /* 0x000fc800078e00ff */
[----:B------:R-:W-:Y:S01]  /*09e0*/  IMAD.MOV R8, RZ, RZ, -R22 ;  /* 0x000000ffff087224 */ /* 0x000fe200078e0a16 */
[----:B0-----:R-:W-:-:S04]  /*09f0*/  IABS R18, R17 ;  /* 0x0000001100127213 */ /* 0x001fc80000000000 */
[----:B------:R-:W0:Y:S01]  /*0a00*/  I2F.RP R19, R18 ;  /* 0x0000001200137306 */ /* 0x000e220000209400 */
[----:B------:R-:W-:-:S05]  /*0a10*/  IMAD R23, R18, R8, R23 ;  /* 0x0000000812177224 */ /* 0x000fca00078e0217 */
[----:B------:R-:W-:Y:S02]  /*0a20*/  ISETP.GT.U32.AND P1, PT, R21, R23, PT ;  /* 0x000000171500720c */ /* 0x000fe40003f24070 */
[----:B0-----:R-:W0:Y:S11]  /*0a30*/  MUFU.RCP R19, R19 ;  /* 0x0000001300137308 */ /* 0x001e360000001000 */
[----:B------:R-:W-:-:S04]  /*0a40*/  @!P1 IMAD.IADD R23, R23, 0x1, -R18 ;  /* 0x0000000117179824 */ /* 0x000fc800078e0a12 */
[----:B------:R-:W-:Y:S01]  /*0a50*/  IMAD.IADD R8, R23, 0x1, -R18 ;  /* 0x0000000117087824 */ /* 0x000fe200078e0a12 */
[----:B------:R-:W-:Y:S02]  /*0a60*/  ISETP.GT.U32.AND P0, PT, R21, R23, PT ;  /* 0x000000171500720c */ /* 0x000fe40003f04070 */
[----:B------:R-:W-:Y:S02]  /*0a70*/  IABS R21, R13 ;  /* 0x0000000d00157213 */ /* 0x000fe40000000000 */
[----:B------:R-:W-:Y:S02]  /*0a80*/  SEL R8, R8, R23, !P0 ;  /* 0x0000001708087207 */ /* 0x000fe40004000000 */
[----:B------:R-:W-:Y:S02]  /*0a90*/  ISETP.NE.AND P0, PT, R17, RZ, PT ;  /* 0x000000ff1100720c */ /* 0x000fe40003f05270 */
[----:B0-----:R-:W-:Y:S02]  /*0aa0*/  IADD3 R14, PT, PT, R19, 0xffffffe, RZ ;  /* 0x0ffffffe130e7810 */ /* 0x001fe40007ffe0ff */
[----:B------:R-:W-:-:S02]  /*0ab0*/  LOP3.LUT R19, RZ, R17, RZ, 0x33, !PT ;  /* 0x00000011ff137212 */ /* 0x000fc400078e33ff */
[----:B------:R0:W1:Y:S01]  /*0ac0*/  F2I.FTZ.U32.TRUNC.NTZ R15, R14 ;  /* 0x0000000e000f7305 */ /* 0x000062000021f000 */
[----:B------:R-:W-:-:S04]  /*0ad0*/  @!P2 IADD3 R8, PT, PT, -R8, RZ, RZ ;  /* 0x000000ff0808a210 */ /* 0x000fc80007ffe1ff */
[----:B------:R-:W-:-:S04]  /*0ae0*/  SEL R8, R19, R8, !P0 ;  /* 0x0000000813087207 */ /* 0x000fc80004000000 */
[----:B------:R-:W-:Y:S01]  /*0af0*/  ISETP.NE.AND P2, PT, R8, RZ, PT ;  /* 0x000000ff0800720c */ /* 0x000fe20003f45270 */
[----:B0-----:R-:W-:Y:S02]  /*0b00*/  IMAD.MOV.U32 R14, RZ, RZ, RZ ;  /* 0x000000ffff0e7224 */ /* 0x001fe400078e00ff */
[----:B-1----:R-:W-:-:S04]  /*0b10*/  IMAD.MOV R25, RZ, RZ, -R15 ;  /* 0x000000ffff197224 */ /* 0x002fc800078e0a0f */
[----:B------:R-:W-:-:S04]  /*0b20*/  IMAD R25, R25, R18, RZ ;  /* 0x0000001219197224 */ /* 0x000fc800078e02ff */
[----:B------:R-:W-:Y:S02]  /*0b30*/  IMAD.HI.U32 R8, R15, R25, R14 ;  /* 0x000000190f087227 */ /* 0x000fe400078e000e */
[----:B------:R-:W-:Y:S05]  /*0b40*/  @P2 BRA `(.L_x_10) ;  /* 0x0000000000502947 */ /* 0x000fea0003800000 */
[----:B------:R-:W-:Y:S01]  /*0b50*/  ISETP.GE.U32.AND P2, PT, R23, R18, PT ;  /* 0x000000121700720c */ /* 0x000fe20003f46070 */
[----:B------:R-:W0:Y:S01]  /*0b60*/  LDC R24, c[0x0][0x3c0] ;  /* 0x0000f000ff187b82 */ /* 0x000e220000000800 */
[----:B------:R-:W-:Y:S02]  /*0b70*/  LOP3.LUT R14, R10, R17, RZ, 0x3c, !PT ;  /* 0x000000110a0e7212 */ /* 0x000fe400078e3cff */
[----:B------:R-:W-:Y:S02]  /*0b80*/  @!P1 IADD3 R22, PT, PT, R22, 0x1, RZ ;  /* 0x0000000116169810 */ /* 0x000fe40007ffe0ff */
[----:B------:R-:W-:-:S07]  /*0b90*/  ISETP.GE.AND P3, PT, R14, RZ, PT ;  /* 0x000000ff0e00720c */ /* 0x000fce0003f66270 */
[----:B------:R-:W-:-:S06]  /*0ba0*/  @P2 VIADD R22, R22, 0x1 ;  /* 0x0000000116162836 */ /* 0x000fcc0000000000 */
[----:B------:R-:W-:-:S05]  /*0bb0*/  @!P3 IMAD.MOV R22, RZ, RZ, -R22 ;  /* 0x000000ffff16b224 */ /* 0x000fca00078e0a16 */
[----:B------:R-:W-:-:S04]  /*0bc0*/  SEL R23, R19, R22, !P0 ;  /* 0x0000001613177207 */ /* 0x000fc80004000000 */
[----:B0-----:R-:W-:-:S13]  /*0bd0*/  ISETP.GE.U32.AND P1, PT, R23, R24, PT ;  /* 0x000000181700720c */ /* 0x001fda0003f26070 */
[----:B------:R-:W-:Y:S05]  /*0be0*/  @P1 BRA `(.L_x_10) ;  /* 0x0000000000281947 */ /* 0x000fea0003800000 */
[----:B------:R-:W0:Y:S01]  /*0bf0*/  LDC R22, c[0x0][0x39c] ;  /* 0x0000e700ff167b82 */ /* 0x000e220000000800 */
[----:B------:R-:W-:-:S04]  /*0c00*/  IMAD R23, R7, R24, R23 ;  /* 0x0000001807177224 */ /* 0x000fc800078e0217 */
[----:B------:R-:W-:-:S03]  /*0c10*/  IMAD R23, R23, UR10, R2 ;  /* 0x0000000a17177c24 */ /* 0x000fc6000f8e0202 */
[----:B------:R-:W1:Y:S01]  /*0c20*/  LDC.64 R14, c[0x0][0x380] ;  /* 0x0000e000ff0e7b82 */ /* 0x000e620000000a00 */
[----:B0-----:R-:W-:-:S04]  /*0c30*/  IMAD R22, R23, R22, UR4 ;  /* 0x0000000417167e24 */ /* 0x001fc8000f8e0216 */
[----:B------:R-:W-:-:S05]  /*0c40*/  IMAD R22, R22, UR11, R9 ;  /* 0x0000000b16167c24 */ /* 0x000fca000f8e0209 */
[----:B------:R-:W-:-:S05]  /*0c50*/  IADD3 R23, PT, PT, R22, -0x3, RZ ;  /* 0xfffffffd16177810 */ /* 0x000fca0007ffe0ff */
[----:B-1----:R-:W-:-:S06]  /*0c60*/  IMAD.WIDE R14, R23, 0x4, R14 ;  /* 0x00000004170e7825 */ /* 0x002fcc00078e020e */
[----:B------:R-:W2:Y:S02]  /*0c70*/  LDG.E.CONSTANT R15, desc[UR8][R14.64] ;  /* 0x000000080e0f7981 */ /* 0x000ea4000c1e9900 */
[----:B--2---:R-:W-:-:S07]  /*0c80*/  FADD R20, R20, R15 ;  /* 0x0000000f14147221 */ /* 0x004fce0000000000 */
.L_x_10:
[----:B------:R-:W-:Y:S05]  /*0c90*/  BSYNC.RECONVERGENT B1 ;  /* 0x0000000000017941 */ /* 0x000fea0003800200 */
.L_x_9:
[----:B------:R-:W-:Y:S01]  /*0ca0*/  IMAD.HI.U32 R14, R8, R21, RZ ;  /* 0x00000015080e7227 */ /* 0x000fe200078e00ff */
[----:B------:R-:W-:Y:S01]  /*0cb0*/  ISETP.GE.AND P3, PT, R13, RZ, PT ;  /* 0x000000ff0d00720c */ /* 0x000fe20003f66270 */
[----:B------:R-:W-:Y:S02]  /*0cc0*/  BSSY.RECONVERGENT B1, `(.L_x_11) ;  /* 0x0000021000017945 */ /* 0x000fe40003800200 */
[----:B------:R-:W-:-:S04]  /*0cd0*/  IMAD.MOV R22, RZ, RZ, -R14 ;  /* 0x000000ffff167224 */ /* 0x000fc800078e0a0e */
[----:B------:R-:W-:Y:S02]  /*0ce0*/  IMAD R22, R18, R22, R21 ;  /* 0x0000001612167224 */ /* 0x000fe400078e0215 */
[----:B------:R-:W-:-:S05]  /*0cf0*/  IMAD.MOV.U32 R21, RZ, RZ, R18 ;  /* 0x000000ffff157224 */ /* 0x000fca00078e0012 */
[----:B------:R-:W-:-:S13]  /*0d00*/  ISETP.GT.U32.AND P1, PT, R21, R22, PT ;  /* 0x000000161500720c */ /* 0x000fda0003f24070 */
[----:B------:R-:W-:-:S04]  /*0d10*/  @!P1 IADD3 R22, PT, PT, R22, -R18, RZ ;  /* 0x8000001216169210 */ /* 0x000fc80007ffe0ff */
[----:B------:R-:W-:Y:S01]  /*0d20*/  ISETP.GT.U32.AND P2, PT, R21, R22, PT ;  /* 0x000000161500720c */ /* 0x000fe20003f44070 */
[----:B------:R-:W-:-:S05]  /*0d30*/  IMAD.IADD R15, R22, 0x1, -R18 ;  /* 0x00000001160f7824 */ /* 0x000fca00078e0a12 */
[----:B------:R-:W-:-:S05]  /*0d40*/  SEL R24, R15, R22, !P2 ;  /* 0x000000160f187207 */ /* 0x000fca0005000000 */
[----:B------:R-:W-:-:S05]  /*0d50*/  @!P3 IMAD.MOV R24, RZ, RZ, -R24 ;  /* 0x000000ffff18b224 */ /* 0x000fca00078e0a18 */
[----:B------:R-:W-:-:S04]  /*0d60*/  SEL R24, R19, R24, !P0 ;  /* 0x0000001813187207 */ /* 0x000fc80004000000 */
[----:B------:R-:W-:-:S13]  /*0d70*/  ISETP.NE.AND P2, PT, R24, RZ, PT ;  /* 0x000000ff1800720c */ /* 0x000fda0003f45270 */
        /* <DEDUP_REMOVED lines=21> */
.L_x_12:
[----:B------:R-:W-:Y:S05]  /*0ed0*/  BSYNC.RECONVERGENT B1 ;  /* 0x0000000000017941 */ /* 0x000fea0003800200 */
.L_x_11:
[----:B------:R-:W-:Y:S01]  /*0ee0*/  IABS R15, R12 ;  /* 0x0000000c000f7213 */ /* 0x000fe20000000000 */
[----:B------:R-:W-:Y:S01]  /*0ef0*/  BSSY.RECONVERGENT B1, `(.L_x_13) ;  /* 0x0000022000017945 */ /* 0x000fe20003800200 */
[----:B------:R-:W-:-:S03]  /*0f00*/  ISETP.GE.AND P3, PT, R12, RZ, PT ;  /* 0x000000ff0c00720c */ /* 0x000fc60003f66270 */
[----:B------:R-:W-:-:S04]  /*0f10*/  IMAD.HI.U32 R14, R8, R15, RZ ;  /* 0x0000000f080e7227 */ /* 0x000fc800078e00ff */
[----:B------:R-:W-:-:S04]  /*0f20*/  IMAD.MOV R22, RZ, RZ, -R14 ;  /* 0x000000ffff167224 */ /* 0x000fc800078e0a0e */
[----:B------:R-:W-:-:S05]  /*0f30*/  IMAD R22, R18, R22, R15 ;  /* 0x0000001612167224 */ /* 0x000fca00078e020f */
[----:B------:R-:W-:-:S13]  /*0f40*/  ISETP.GT.U32.AND P1, PT, R21, R22, PT ;  /* 0x000000161500720c */ /* 0x000fda0003f24070 */
[----:B------:R-:W-:-:S05]  /*0f50*/  @!P1 IMAD.IADD R22, R22, 0x1, -R18 ;  /* 0x0000000116169824 */ /* 0x000fca00078e0a12 */
[----:B------:R-:W-:Y:S02]  /*0f60*/  ISETP.GT.U32.AND P2, PT, R21, R22, PT ;  /* 0x000000161500720c */ /* 0x000fe40003f44070 */
[----:B------:R-:W-:-:S04]  /*0f70*/  IADD3 R15, PT, PT, R22, -R18, RZ ;  /* 0x80000012160f7210 */ /* 0x000fc80007ffe0ff */
[----:B------:R-:W-:-:S05]  /*0f80*/  SEL R24, R15, R22, !P2 ;  /* 0x000000160f187207 */ /* 0x000fca0005000000 */
[----:B------:R-:W-:-:S05]  /*0f90*/  @!P3 IMAD.MOV R24, RZ, RZ, -R24 ;  /* 0x000000ffff18b224 */ /* 0x000fca00078e0a18 */
[----:B------:R-:W-:-:S04]  /*0fa0*/  SEL R24, R19, R24, !P0 ;  /* 0x0000001813187207 */ /* 0x000fc80004000000 */
[----:B------:R-:W-:-:S13]  /*0fb0*/  ISETP.NE.AND P2, PT, R24, RZ, PT ;  /* 0x000000ff1800720c */ /* 0x000fda0003f45270 */
[----:B------:R-:W-:Y:S05]  /*0fc0*/  @P2 BRA `(.L_x_14) ;  /* 0x0000000000502947 */ /* 0x000fea0003800000 */
[----:B------:R-:W-:Y:S01]  /*0fd0*/  ISETP.GE.U32.AND P2, PT, R22, R21, PT ;  /* 0x000000151600720c */ /* 0x000fe20003f46070 */
[----:B------:R-:W0:Y:S01]  /*0fe0*/  LDC R23, c[0x0][0x3c0] ;  /* 0x0000f000ff177b82 */ /* 0x000e220000000800 */
[----:B------:R-:W-:Y:S01]  /*0ff0*/  LOP3.LUT R15, R12, R17, RZ, 0x3c, !PT ;  /* 0x000000110c0f7212 */ /* 0x000fe200078e3cff */
[----:B------:R-:W-:-:S03]  /*1000*/  @!P1 VIADD R14, R14, 0x1 ;  /* 0x000000010e0e9836 */ /* 0x000fc60000000000 */
[----:B------:R-:W-:-:S07]  /*1010*/  ISETP.GE.AND P3, PT, R15, RZ, PT ;  /* 0x000000ff0f00720c */ /* 0x000fce0003f66270 */
[----:B------:R-:W-:-:S06]  /*1020*/  @P2 IADD3 R14, PT, PT, R14, 0x1, RZ ;  /* 0x000000010e0e2810 */ /* 0x000fcc0007ffe0ff */
        /* <DEDUP_REMOVED lines=9> */
[----:B------:R-:W-:-:S04]  /*10c0*/  IMAD R22, R22, UR11, R9 ;  /* 0x0000000b16167c24 */ /* 0x000fc8000f8e0209 */
[----:B------:R-:W-:-:S04]  /*10d0*/  VIADD R23, R22, 0xffffffff ;  /* 0xffffffff16177836 */ /* 0x000fc80000000000 */
[----:B-1----:R-:W-:-:S06]  /*10e0*/  IMAD.WIDE R14, R23, 0x4, R14 ;  /* 0x00000004170e7825 */ /* 0x002fcc00078e020e */
[----:B------:R-:W2:Y:S02]  /*10f0*/  LDG.E.CONSTANT R15, desc[UR8][R14.64] ;  /* 0x000000080e0f7981 */ /* 0x000ea4000c1e9900 */
[----:B--2---:R-:W-:-:S07]  /*1100*/  FADD R20, R20, R15 ;  /* 0x0000000f14147221 */ /* 0x004fce0000000000 */
.L_x_14:
[----:B------:R-:W-:Y:S05]  /*1110*/  BSYNC.RECONVERGENT B1 ;  /* 0x0000000000017941 */ /* 0x000fea0003800200 */
.L_x_13:
[----:B------:R-:W-:Y:S01]  /*1120*/  IABS R15, R11 ;  /* 0x0000000b000f7213 */ /* 0x000fe20000000000 */
[----:B------:R-:W-:Y:S01]  /*1130*/  BSSY.RECONVERGENT B1, `(.L_x_15) ;  /* 0x0000021000017945 */ /* 0x000fe20003800200 */
[----:B------:R-:W-:-:S03]  /*1140*/  ISETP.GE.AND P3, PT, R11, RZ, PT ;  /* 0x000000ff0b00720c */ /* 0x000fc60003f66270 */
[----:B------:R-:W-:-:S05]  /*1150*/  IMAD.HI.U32 R14, R8, R15, RZ ;  /* 0x0000000f080e7227 */ /* 0x000fca00078e00ff */
[----:B------:R-:W-:-:S05]  /*1160*/  IADD3 R22, PT, PT, -R14, RZ, RZ ;  /* 0x000000ff0e167210 */ /* 0x000fca0007ffe1ff */
[----:B------:R-:W-:-:S05]  /*1170*/  IMAD R22, R18, R22, R15 ;  /* 0x0000001612167224 */ /* 0x000fca00078e020f */
[----:B------:R-:W-:-:S13]  /*1180*/  ISETP.GT.U32.AND P1, PT, R21, R22, PT ;  /* 0x000000161500720c */ /* 0x000fda0003f24070 */
[----:B------:R-:W-:-:S04]  /*1190*/  @!P1 IMAD.IADD R22, R22, 0x1, -R18 ;  /* 0x0000000116169824 */ /* 0x000fc800078e0a12 */
[----:B------:R-:W-:Y:S01]  /*11a0*/  IMAD.IADD R15, R22, 0x1, -R18 ;  /* 0x00000001160f7824 */ /* 0x000fe200078e0a12 */
[----:B------:R-:W-:-:S04]  /*11b0*/  ISETP.GT.U32.AND P2, PT, R21, R22, PT ;  /* 0x000000161500720c */ /* 0x000fc80003f44070 */
[----:B------:R-:W-:-:S04]  /*11c0*/  SEL R18, R15, R22, !P2 ;  /* 0x000000160f127207 */ /* 0x000fc80005000000 */
[----:B------:R-:W-:-:S04]  /*11d0*/  @!P3 IADD3 R18, PT, PT, -R18, RZ, RZ ;  /* 0x000000ff1212b210 */ /* 0x000fc80007ffe1ff */
        /* <DEDUP_REMOVED lines=8> */
[----:B------:R-:W-:-:S06]  /*1260*/  @P2 VIADD R14, R14, 0x1 ;  /* 0x000000010e0e2836 */ /* 0x000fcc0000000000 */
[----:B------:R-:W-:-:S04]  /*1270*/  @!P3 IADD3 R14, PT, PT, -R14, RZ, RZ ;  /* 0x000000ff0e0eb210 */ /* 0x000fc80007ffe1ff */
        /* <DEDUP_REMOVED lines=9> */
[----:B-1----:R-:W-:-:S06]  /*1310*/  IMAD.WIDE R14, R17, 0x4, R14 ;  /* 0x00000004110e7825 */ /* 0x002fcc00078e020e */
[----:B------:R-:W2:Y:S02]  /*1320*/  LDG.E.CONSTANT R15, desc[UR8][R14.64] ;  /* 0x000000080e0f7981 */ /* 0x000ea4000c1e9900 */
[----:B--2---:R-:W-:-:S07]  /*1330*/  FADD R20, R20, R15 ;  /* 0x0000000f14147221 */ /* 0x004fce0000000000 */
.L_x_16:
[----:B------:R-:W-:Y:S05]  /*1340*/  BSYNC.RECONVERGENT B1 ;  /* 0x0000000000017941 */ /* 0x000fea0003800200 */
.L_x_15:
[----:B------:R-:W-:Y:S02]  /*1350*/  VIADD R16, R16, 0x4 ;  /* 0x0000000410107836 */ /* 0x000fe40000000000 */
[----:B------:R-:W-:Y:S02]  /*1360*/  IMAD R14, RZ, RZ, -UR12 ;  /* 0x8000000cff0e7e24 */ /* 0x000fe4000f8e02ff */
[----:B------:R-:W-:Y:S01]  /*1370*/  VIADD R9, R9, 0x4 ;  /* 0x0000000409097836 */ /* 0x000fe20000000000 */
[----:B------:R-:W-:Y:S01]  /*1380*/  ISETP.NE.AND P0, PT, R16, RZ, PT ;  /* 0x000000ff1000720c */ /* 0x000fe20003f05270 */
[C---:B------:R-:W-:Y:S01]  /*1390*/  IMAD R12, R14.reuse, 0x4, R12 ;  /* 0x000000040e0c7824 */ /* 0x040fe200078e020c */
[C---:B------:R-:W-:Y:S01]  /*13a0*/  LEA R13, R14.reuse, R13, 0x2 ;  /* 0x0000000d0e0d7211 */ /* 0x040fe200078e10ff */
[C---:B------:R-:W-:Y:S01]  /*13b0*/  IMAD R11, R14.reuse, 0x4, R11 ;  /* 0x000000040e0b7824 */ /* 0x040fe200078e020b */
[----:B------:R-:W-:-:S09]  /*13c0*/  LEA R10, R14, R10, 0x2 ;  /* 0x0000000a0e0a7211 */ /* 0x000fd200078e10ff */
[----:B------:R-:W-:Y:S05]  /*13d0*/  @P0 BRA `(.L_x_17) ;  /* 0xfffffff4006c0947 */ /* 0x000fea000383ffff */
[----:B------:R-:W-:-:S07]  /*13e0*/  IMAD.U32 R10, RZ, RZ, UR5 ;  /* 0x00000005ff0a7e24 */ /* 0x000fce000f8e00ff */
.L_x_8:
[----:B------:R-:W-:-:S09]  /*13f0*/  UISETP.NE.AND UP0, UPT, UR6, URZ, UPT ;  /* 0x000000ff0600728c */ /* 0x000fd2000bf05270 */
[----:B------:R-:W-:Y:S05]  /*1400*/  BRA.U !UP0, `(.L_x_7) ;  /* 0x0000000908187547 */ /* 0x000fea000b800000 */
[----:B------:R-:W0:Y:S01]  /*1410*/  LDC R11, c[0x0][0x3a8] ;  /* 0x0000ea00ff0b7b82 */ /* 0x000e220000000800 */
[----:B------:R-:W-:Y:S01]  /*1420*/  IMAD.MOV R8, RZ, RZ, -R10 ;  /* 0x000000ffff087224 */ /* 0x000fe200078e0a0a */
[----:B------:R-:W-:Y:S06]  /*1430*/  BSSY.RECONVERGENT B1, `(.L_x_18) ;  /* 0x0000032000017945 */ /* 0x000fec0003800200 */
[----:B------:R-:W1:Y:S01]  /*1440*/  LDC R14, c[0x0][0x3b8] ;  /* 0x0000ee00ff0e7b82 */ /* 0x000e620000000800 */
[----:B0-----:R-:W-:-:S04]  /*1450*/  IABS R12, R11 ;  /* 0x0000000b000c7213 */ /* 0x001fc80000000000 */
[----:B------:R-:W0:Y:S01]  /*1460*/  I2F.RP R13, R12 ;  /* 0x0000000c000d7306 */ /* 0x000e220000209400 */
[----:B-1----:R-:W-:Y:S02]  /*1470*/  IMAD R18, R14, R8, R3 ;  /* 0x000000080e127224 */ /* 0x002fe400078e0203 */
[----:B------:R-:W-:-:S03]  /*1480*/  HFMA2 R8, -RZ, RZ, 0, 0 ;  /* 0x00000000ff087431 */ /* 0x000fc600000001ff */
[----:B------:R-:W-:Y:S02]  /*1490*/  IABS R16, R18 ;  /* 0x0000001200107213 */ /* 0x000fe40000000000 */
[----:B------:R-:W-:Y:S01]  /*14a0*/  ISETP.GE.AND P2, PT, R18, RZ, PT ;  /* 0x000000ff1200720c */ /* 0x000fe20003f46270 */
[----:B0-----:R-:W0:Y:S02]  /*14b0*/  MUFU.RCP R13, R13 ;  /* 0x0000000d000d7308 */ /* 0x001e240000001000 */
[----:B0-----:R-:W-:-:S06]  /*14c0*/  IADD3 R15, PT, PT, R13, 0xffffffe, RZ ;  /* 0x0ffffffe0d0f7810 */ /* 0x001fcc0007ffe0ff */
[----:B------:R-:W0:Y:S02]  /*14d0*/  F2I.FTZ.U32.TRUNC.NTZ R9, R15 ;  /* 0x0000000f00097305 */ /* 0x000e24000021f000 */
[----:B0-----:R-:W-:-:S04]  /*14e0*/  IMAD.MOV R17, RZ, RZ, -R9 ;  /* 0x000000ffff117224 */ /* 0x001fc800078e0a09 */
[----:B------:R-:W-:-:S04]  /*14f0*/  IMAD R17, R17, R12, RZ ;  /* 0x0000000c11117224 */ /* 0x000fc800078e02ff */
[----:B------:R-:W-:-:S04]  /*1500*/  IMAD.HI.U32 R13, R9, R17, R8 ;  /* 0x00000011090d7227 */ /* 0x000fc800078e0008 */
[----:B------:R-:W-:-:S04]  /*1510*/  IMAD.MOV.U32 R9, RZ, RZ, R16 ;  /* 0x000000ffff097224 */ /* 0x000fc800078e0010 */
[----:B------:R-:W-:-:S04]  /*1520*/  IMAD.HI.U32 R8, R13, R9, RZ ;  /* 0x000000090d087227 */ /* 0x000fc800078e00ff */
[----:B------:R-:W-:-:S04]  /*1530*/  IMAD.MOV R15, RZ, RZ, -R8 ;  /* 0x000000ffff0f7224 */ /* 0x000fc800078e0a08 */
[----:B------:R-:W-:Y:S01]  /*1540*/  IMAD R9, R12, R15, R9 ;  /* 0x0000000f0c097224 */ /* 0x000fe200078e0209 */
[----:B------:R-:W-:-:S04]  /*1550*/  LOP3.LUT R15, RZ, R11, RZ, 0x33, !PT ;  /* 0x0000000bff0f7212 */ /* 0x000fc800078e33ff */
[----:B------:R-:W-:-:S13]  /*1560*/  ISETP.GT.U32.AND P1, PT, R12, R9, PT ;  /* 0x000000090c00720c */ /* 0x000fda0003f24070 */
[----:B------:R-:W-:-:S04]  /*1570*/  @!P1 IADD3 R9, PT, PT, R9, -R12, RZ ;  /* 0x8000000c09099210 */ /* 0x000fc80007ffe0ff */
[----:B------:R-:W-:Y:S01]  /*1580*/  ISETP.GT.U32.AND P0, PT, R12, R9, PT ;  /* 0x000000090c00720c */ /* 0x000fe20003f04070 */
[----:B------:R-:W-:-:S05]  /*1590*/  IMAD.IADD R16, R9, 0x1, -R12 ;  /* 0x0000000109107824 */ /* 0x000fca00078e0a0c */
[----:B------:R-:W-:Y:S02]  /*15a0*/  SEL R16, R16, R9, !P0 ;  /* 0x0000000910107207 */ /* 0x000fe40004000000 */
[----:B------:R-:W-:-:S03]  /*15b0*/  ISETP.NE.AND P0, PT, R11, RZ, PT ;  /* 0x000000ff0b00720c */ /* 0x000fc60003f05270 */
        /* <DEDUP_REMOVED lines=15> */
[----:B------:R-:W1:Y:S01]  /*16b0*/  LDCU UR7, c[0x0][0x390] ;  /* 0x00007200ff0777ac */ /* 0x000e620008000800 */
[----:B------:R-:W-:Y:S01]  /*16c0*/  IMAD R17, R7, R17, R16 ;  /* 0x0000001107117224 */ /* 0x000fe200078e0210 */
[----:B------:R-:W2:Y:S05]  /*16d0*/  LDCU UR13, c[0x0][0x3a0] ;  /* 0x00007400ff0d77ac */ /* 0x000eaa0008000800 */
[----:B------:R-:W3:Y:S01]  /*16e0*/  LDC.64 R8, c[0x0][0x380] ;  /* 0x0000e000ff087b82 */ /* 0x000ee20000000a00 */
[----:B-1----:R-:W-:-:S04]  /*16f0*/  IMAD R17, R17, UR7, R2 ;  /* 0x0000000711117c24 */ /* 0x002fc8000f8e0202 */
[----:B0-----:R-:W-:-:S04]  /*1700*/  IMAD R17, R17, R18, UR4 ;  /* 0x0000000411117e24 */ /* 0x001fc8000f8e0212 */
[----:B--2---:R-:W-:-:S04]  /*1710*/  IMAD R17, R17, UR13, R10 ;  /* 0x0000000d11117c24 */ /* 0x004fc8000f8e020a */
[----:B---3--:R-:W-:-:S06]  /*1720*/  IMAD.WIDE R8, R17, 0x4, R8 ;  /* 0x0000000411087825 */ /* 0x008fcc00078e0208 */
[----:B------:R-:W2:Y:S02]  /*1730*/  LDG.E.CONSTANT R9, desc[UR8][R8.64] ;  /* 0x0000000808097981 */ /* 0x000ea4000c1e9900 */
[----:B--2---:R-:W-:-:S07]  /*1740*/  FADD R20, R20, R9 ;  /* 0x0000000914147221 */ /* 0x004fce0000000000 */
.L_x_19:
[----:B------:R-:W-:Y:S05]  /*1750*/  BSYNC.RECONVERGENT B1 ;  /* 0x0000000000017941 */ /* 0x000fea0003800200 */
.L_x_18:
[----:B------:R-:W-:-:S09]  /*1760*/  UISETP.NE.AND UP0, UPT, UR6, 0x1, UPT ;  /* 0x000000010600788c */ /* 0x000fd2000bf05270 */
[----:B------:R-:W-:Y:S05]  /*1770*/  BRA.U !UP0, `(.L_x_7) ;  /* 0x00000005083c7547 */ /* 0x000fea000b800000 */
[----:B------:R-:W-:Y:S01]  /*1780*/  IMAD R16, R10, R14, R14 ;  /* 0x0000000e0a107224 */ /* 0x000fe200078e020e */
[----:B------:R-:W-:Y:S04]  /*1790*/  BSSY.RECONVERGENT B1, `(.L_x_20) ;  /* 0x0000026000017945 */ /* 0x000fe80003800200 */
[----:B------:R-:W-:-:S04]  /*17a0*/  IADD3 R22, PT, PT, R3, -R16, RZ ;  /* 0x8000001003167210 */ /* 0x000fc80007ffe0ff */
[----:B------:R-:W-:Y:S02]  /*17b0*/  IABS R9, R22 ;  /* 0x0000001600097213 */ /* 0x000fe40000000000 */
        /* <DEDUP_REMOVED lines=31> */
[----:B------:R-:W-:-:S04]  /*19b0*/  VIADD R17, R17, 0x1 ;  /* 0x0000000111117836 */ /* 0x000fc80000000000 */
[----:B---3--:R-:W-:-:S06]  /*19c0*/  IMAD.WIDE R8, R17, 0x4, R8 ;  /* 0x0000000411087825 */ /* 0x008fcc00078e0208 */
[----:B------:R-:W2:Y:S02]  /*19d0*/  LDG.E.CONSTANT R9, desc[UR8][R8.64] ;  /* 0x0000000808097981 */ /* 0x000ea4000c1e9900 */
[----:B--2---:R-:W-:-:S07]  /*19e0*/  FADD R20, R20, R9 ;  /* 0x0000000914147221 */ /* 0x004fce0000000000 */
.L_x_21:
[----:B------:R-:W-:Y:S05]  /*19f0*/  BSYNC.RECONVERGENT B1 ;  /* 0x0000000000017941 */ /* 0x000fea0003800200 */
.L_x_20:
[----:B------:R-:W-:-:S09]  /*1a00*/  UISETP.NE.AND UP0, UPT, UR6, 0x2, UPT ;  /* 0x000000020600788c */ /* 0x000fd2000bf05270 */
[----:B------:R-:W-:Y:S05]  /*1a10*/  BRA.U !UP0, `(.L_x_7) ;  /* 0x0000000108947547 */ /* 0x000fea000b800000 */
[----:B------:R-:W-:-:S04]  /*1a20*/  IADD3 R14, PT, PT, R3, -R14, -R16 ;  /* 0x8000000e030e7210 */ /* 0x000fc80007ffe810 */
[----:B------:R-:W-:Y:S02]  /*1a30*/  IABS R9, R14 ;  /* 0x0000000e00097213 */ /* 0x000fe40000000000 */
        /* <DEDUP_REMOVED lines=35> */
.L_x_7:
[----:B------:R-:W-:Y:S05]  /*1c70*/  BSYNC.RECONVERGENT B0 ;  /* 0x0000000000007941 */ /* 0x000fea0003800200 */
.L_x_6:
[----:B------:R-:W0:Y:S01]  /*1c80*/  LDCU UR7, c[0x0][0x39c] ;  /* 0x00007380ff0777ac */ /* 0x000e220008000800 */
[----:B------:R-:W-:-:S04]  /*1c90*/  UIADD3 UR4, UPT, UPT, UR4, 0x1, URZ ;  /* 0x0000000104047890 */ /* 0x000fc8000fffe0ff */
[----:B0-----:R-:W-:-:S09]  /*1ca0*/  UISETP.NE.AND UP0, UPT, UR4, UR7, UPT ;  /* 0x000000070400728c */ /* 0x001fd2000bf05270 */
[----:B------:R-:W-:Y:S05]  /*1cb0*/  BRA.U UP0, `(.L_x_22) ;  /* 0xffffffe9002c7547 */ /* 0x000fea000b83ffff */
.L_x_5:
[----:B------:R-:W0:Y:S02]  /*1cc0*/  LDC.64 R2, c[0x0][0x388] ;  /* 0x0000e200ff027b82 */ /* 0x000e240000000a00 */
[----:B0-----:R-:W-:-:S05]  /*1cd0*/  IMAD.WIDE R2, R0, 0x4, R2 ;  /* 0x0000000400027825 */ /* 0x001fca00078e0202 */
[----:B------:R-:W2:Y:S02]  /*1ce0*/  LDG.E R5, desc[UR8][R2.64] ;  /* 0x0000000802057981 */ /* 0x000ea4000c1e1900 */
[----:B--2---:R-:W-:-:S05]  /*1cf0*/  FADD R5, R5, R20 ;  /* 0x0000001405057221 */ /* 0x004fca0000000000 */
[----:B------:R-:W-:Y:S01]  /*1d00*/  STG.E desc[UR8][R2.64], R5 ;  /* 0x0000000502007986 */ /* 0x000fe2000c101908 */
[----:B------:R-:W-:Y:S05]  /*1d10*/  EXIT ;  /* 0x000000000000794d */ /* 0x000fea0003800000 */
.L_x_23:
        /* <DEDUP_REMOVED lines=14> */
.L_x_29:


//--------------------- .text._ZN36_GLOBAL__N__4e0bc6f5_4_k_cu_7bc5208c13im2col_kernelILi256EEEvPKfPfiiiiiiiiiiiii --------------------------
	.section	.text._ZN36_GLOBAL__N__4e0bc6f5_4_k_cu_7bc5208c13im2col_kernelILi256EEEvPKfPfiiiiiiiiiiiii,"ax",@progbits
	.align	128
.text._ZN36_GLOBAL__N__4e0bc6f5_4_k_cu_7bc5208c13im2col_kernelILi256EEEvPKfPfiiiiiiiiiiiii:
        .type           _ZN36_GLOBAL__N__4e0bc6f5_4_k_cu_7bc5208c13im2col_kernelILi256EEEvPKfPfiiiiiiiiiiiii,@function
        .size           _ZN36_GLOBAL__N__4e0bc6f5_4_k_cu_7bc5208c13im2col_kernelILi256EEEvPKfPfiiiiiiiiiiiii,(.L_x_30 - _ZN36_GLOBAL__N__4e0bc6f5_4_k_cu_7bc5208c13im2col_kernelILi256EEEvPKfPfiiiiiiiiiiiii)
        .other          _ZN36_GLOBAL__N__4e0bc6f5_4_k_cu_7bc5208c13im2col_kernelILi256EEEvPKfPfiiiiiiiiiiiii,@"STO_CUDA_ENTRY STV_DEFAULT"
_ZN36_GLOBAL__N__4e0bc6f5_4_k_cu_7bc5208c13im2col_kernelILi256EEEvPKfPfiiiiiiiiiiiii:
[----:B------:R-:W-:Y:S08]  /*0000*/  LDC R1, c[0x0][0x37c] ;  /* 0x0000df00ff017b82 */ /* 0x000ff00000000800 */
[----:B------:R-:W0:Y:S01]  /*0010*/  LDC R2, c[0x0][0x39c] ;  /* 0x0000e700ff027b82 */ /* 0x000e220000000800 */
[----:B------:R-:W1:Y:S01]  /*0020*/  S2R R7, SR_TID.X ;  /* 0x0000000000077919 */ /* 0x000e620000002100 */
[----:B------:R-:W0:Y:S01]  /*0030*/  LDCU UR5, c[0x0][0x390] ;  /* 0x00007200ff0577ac */ /* 0x000e220008000800 */
[----:B------:R-:W2:Y:S05]  /*0040*/  LDCU UR6, c[0x0][0x3bc] ;  /* 0x00007780ff0677ac */ /* 0x000eaa0008000800 */
[----:B------:R-:W3:Y:S08]  /*0050*/  LDC R0, c[0x0][0x3a0] ;  /* 0x0000e800ff007b82 */ /* 0x000ef00000000800 */
[----:B------:R-:W1:Y:S08]  /*0060*/  S2UR UR4, SR_CTAID.X ;  /* 0x00000000000479c3 */ /* 0x000e700000002500 */
[----:B------:R-:W1:Y:S01]  /*0070*/  LDC R8, c[0x0][0x360] ;  /* 0x0000d800ff087b82 */ /* 0x000e620000000800 */
[----:B0-----:R-:W-:-:S07]  /*0080*/  IMAD R3, R2, UR5, RZ ;  /* 0x0000000502037c24 */ /* 0x001fce000f8e02ff */
[----:B------:R-:W0:Y:S01]  /*0090*/  LDC R4, c[0x0][0x3c0] ;  /* 0x0000f000ff047b82 */ /* 0x000e220000000800 */
[----:B---3--:R-:W-:-:S04]  /*00a0*/  IMAD R3, R3, R0, RZ ;  /* 0x0000000003037224 */ /* 0x008fc800078e02ff */
[----:B--2---:R-:W-:Y:S02]  /*00b0*/  IMAD R5, R3, UR6, RZ ;  /* 0x0000000603057c24 */ /* 0x004fe4000f8e02ff */
[----:B-1----:R-:W-:Y:S02]  /*00c0*/  IMAD R8, R8, UR4, R7 ;  /* 0x0000000408087c24 */ /* 0x002fe4000f8e0207 */
[----:B0-----:R-:W-:-:S05]  /*00d0*/  IMAD R5, R5, R4, RZ ;  /* 0x0000000405057224 */ /* 0x001fca00078e02ff */
[----:B------:R-:W-:-:S13]  /*00e0*/  ISETP.GE.AND P0, PT, R8, R5, PT ;  /* 0x000000050800720c */ /* 0x000fda0003f06270 */
[----:B------:R-:W-:Y:S05]  /*00f0*/  @P0 EXIT ;  /* 0x000000000000094d */ /* 0x000fea0003800000 */
[-C--:B------:R-:W-:Y:S01]  /*0100*/  IABS R10, R3.reuse ;  /* 0x00000003000a7213 */ /* 0x080fe20000000000 */
[----:B------:R-:W0:Y:S01]  /*0110*/  LDCU.64 UR6, c[0x0][0x3b0] ;  /* 0x00007600ff0677ac */ /* 0x000e220008000a00 */
[----:B------:R-:W-:Y:S01]  /*0120*/  IABS R12, R8 ;  /* 0x00000008000c7213 */ /* 0x000fe20000000000 */
[----:B------:R-:W-:Y:S01]  /*0130*/  BSSY.RECONVERGENT B0, `(.L_x_24) ;  /* 0x0000087000007945 */ /* 0x000fe20003800200 */
[----:B------:R-:W1:Y:S01]  /*0140*/  I2F.RP R5, R10 ;  /* 0x0000000a00057306 */ /* 0x000e620000209400 */
[----:B------:R-:W-:Y:S01]  /*0150*/  IABS R11, R3 ;  /* 0x00000003000b7213 */ /* 0x000fe20000000000 */
[----:B------:R-:W2:Y:S01]  /*0160*/  LDCU UR4, c[0x0][0x3a4] ;  /* 0x00007480ff0477ac */ /* 0x000ea20008000800 */
[----:B------:R-:W-:-:S03]  /*0170*/  ISETP.NE.AND P3, PT, R4, RZ, PT ;  /* 0x000000ff0400720c */ /* 0x000fc60003f65270 */
[----:B------:R-:W-:Y:S01]  /*0180*/  IMAD.MOV R11, RZ, RZ, -R11 ;  /* 0x000000ffff0b7224 */ /* 0x000fe200078e0a0b */
[----:B------:R-:W3:Y:S01]  /*0190*/  LDCU UR5, c[0x0][0x3b8] ;  /* 0x00007700ff0577ac */ /* 0x000ee20008000800 */
[----:B------:R-:W4:Y:S01]  /*01a0*/  LDCU UR8, c[0x0][0x398] ;  /* 0x00007300ff0877ac */ /* 0x000f220008000800 */
[----:B-1----:R-:W1:Y:S01]  /*01b0*/  MUFU.RCP R5, R5 ;  /* 0x0000000500057308 */ /* 0x002e620000001000 */
[----:B------:R-:W5:Y:S01]  /*01c0*/  LDCU UR9, c[0x0][0x394] ;  /* 0x00007280ff0977ac */ /* 0x000f620008000800 */
[----:B-1----:R-:W-:-:S06]  /*01d0*/  VIADD R6, R5, 0xffffffe ;  /* 0x0ffffffe05067836 */ /* 0x002fcc0000000000 */
[----:B------:R1:W0:Y:S02]  /*01e0*/  F2I.FTZ.U32.TRUNC.NTZ R7, R6 ;  /* 0x0000000600077305 */ /* 0x000224000021f000 */
[----:B-1----:R-:W-:Y:S02]  /*01f0*/  HFMA2 R6, -RZ, RZ, 0, 0 ;  /* 0x00000000ff067431 */ /* 0x002fe400000001ff */
[----:B0-----:R-:W-:-:S04]  /*0200*/  IMAD.MOV R9, RZ, RZ, -R7 ;  /* 0x000000ffff097224 */ /* 0x001fc800078e0a07 */
[----:B------:R-:W-:-:S04]  /*0210*/  IMAD R9, R9, R10, RZ ;  /* 0x0000000a09097224 */ /* 0x000fc800078e02ff */
[----:B------:R-:W-:Y:S01]  /*0220*/  IMAD.HI.U32 R7, R7, R9, R6 ;  /* 0x0000000907077227 */ /* 0x000fe200078e0006 */
[----:B------:R-:W-:-:S04]  /*0230*/  IABS R6, R0 ;  /* 0x0000000000067213 */ /* 0x000fc80000000000 */
[----:B------:R-:W0:Y:S01]  /*0240*/  I2F.RP R9, R6 ;  /* 0x0000000600097306 */ /* 0x000e220000209400 */
[----:B------:R-:W-:-:S04]  /*0250*/  IMAD.HI.U32 R5, R7, R12, RZ ;  /* 0x0000000c07057227 */ /* 0x000fc800078e00ff */
[----:B------:R-:W-:Y:S01]  /*0260*/  IMAD R7, R5, R11, R12 ;  /* 0x0000000b05077224 */ /* 0x000fe200078e020c */
[----:B------:R-:W-:-:S04]  /*0270*/  IABS R12, R2 ;  /* 0x00000002000c7213 */ /* 0x000fc80000000000 */
[----:B------:R-:W-:Y:S01]  /*0280*/  ISETP.GT.U32.AND P1, PT, R10, R7, PT ;  /* 0x000000070a00720c */ /* 0x000fe20003f24070 */
[----:B------:R-:W1:Y:S08]  /*0290*/  I2F.RP R16, R12 ;  /* 0x0000000c00107306 */ /* 0x000e700000209400 */
[----:B0-----:R-:W0:Y:S04]  /*02a0*/  MUFU.RCP R9, R9 ;  /* 0x0000000900097308 */ /* 0x001e280000001000 */
[----:B------:R-:W-:-:S02]  /*02b0*/  @!P1 IMAD.IADD R7, R7, 0x1, -R10 ;  /* 0x0000000107079824 */ /* 0x000fc400078e0a0a */
[----:B------:R-:W-:Y:S01]  /*02c0*/  @!P1 VIADD R5, R5, 0x1 ;  /* 0x0000000105059836 */ /* 0x000fe20000000000 */
[----:B------:R-:W-:Y:S01]  /*02d0*/  ISETP.NE.AND P1, PT, R3, RZ, PT ;  /* 0x000000ff0300720c */ /* 0x000fe20003f25270 */
[----:B-1----:R-:W-:Y:S01]  /*02e0*/  MUFU.RCP R16, R16 ;  /* 0x0000001000107308 */ /* 0x002fe20000001000 */
[----:B------:R-:W-:Y:S02]  /*02f0*/  ISETP.GE.U32.AND P0, PT, R7, R10, PT ;  /* 0x0000000a0700720c */ /* 0x000fe40003f06070 */
[----:B------:R-:W-:-:S04]  /*0300*/  LOP3.LUT R7, R8, R3, RZ, 0x3c, !PT ;  /* 0x0000000308077212 */ /* 0x000fc800078e3cff */
[----:B------:R-:W-:Y:S02]  /*0310*/  ISETP.GE.AND P2, PT, R7, RZ, PT ;  /* 0x000000ff0700720c */ /* 0x000fe40003f46270 */
[----:B0-----:R-:W-:Y:S02]  /*0320*/  IADD3 R10, PT, PT, R9, 0xffffffe, RZ ;  /* 0x0ffffffe090a7810 */ /* 0x001fe40007ffe0ff */
[----:B------:R-:W-:Y:S02]  /*0330*/  IABS R9, R4 ;  /* 0x0000000400097213 */ /* 0x000fe40000000000 */
[----:B------:R0:W1:Y:S01]  /*0340*/  F2I.FTZ.U32.TRUNC.NTZ R11, R10 ;  /* 0x0000000a000b7305 */ /* 0x000062000021f000 */
[----:B------:R-:W-:-:S06]  /*0350*/  @P0 IADD3 R5, PT, PT, R5, 0x1, RZ ;  /* 0x0000000105050810 */ /* 0x000fcc0007ffe0ff */
[----:B------:R-:W-:Y:S01]  /*0360*/  @!P2 IMAD.MOV R5, RZ, RZ, -R5 ;  /* 0x000000ffff05a224 */ /* 0x000fe200078e0a05 */
[----:B------:R-:W-:Y:S01]  /*0370*/  @!P1 LOP3.LUT R5, RZ, R3, RZ, 0x33, !PT ;  /* 0x00000003ff059212 */ /* 0x000fe200078e33ff */
[----:B------:R-:W2:Y:S01]  /*0380*/  I2F.RP R13, R9 ;  /* 0x00000009000d7306 */ /* 0x000ea20000209400 */
[----:B0-----:R-:W-:-:S03]  /*0390*/  MOV R10, RZ ;  /* 0x000000ff000a7202 */ /* 0x001fc60000000f00 */
[----:B------:R-:W-:Y:S01]  /*03a0*/  IMAD.MOV R7, RZ, RZ, -R5 ;  /* 0x000000ffff077224 */ /* 0x000fe200078e0a05 */
[----:B-1----:R-:W-:-:S03]  /*03b0*/  IADD3 R15, PT, PT, RZ, -R11, RZ ;  /* 0x8000000bff0f7210 */ /* 0x002fc60007ffe0ff */
[----:B------:R-:W-:Y:S02]  /*03c0*/  IMAD R8, R3, R7, R8 ;  /* 0x0000000703087224 */ /* 0x000fe400078e0208 */
[----:B------:R-:W-:-:S03]  /*03d0*/  IMAD R7, R15, R6, RZ ;  /* 0x000000060f077224 */ /* 0x000fc600078e02ff */
[----:B------:R-:W-:Y:S01]  /*03e0*/  IABS R15, R8 ;  /* 0x00000008000f7213 */ /* 0x000fe20000000000 */
[----:B------:R-:W-:Y:S01]  /*03f0*/  IMAD R3, R3, R5, R8 ;  /* 0x0000000503037224 */ /* 0x000fe200078e0208 */
[----:B--2---:R-:W0:Y:S01]  /*0400*/  MUFU.RCP R13, R13 ;  /* 0x0000000d000d7308 */ /* 0x004e220000001000 */
[----:B------:R-:W-:-:S06]  /*0410*/  IMAD.HI.U32 R10, R11, R7, R10 ;  /* 0x000000070b0a7227 */ /* 0x000fcc00078e000a */
[----:B------:R-:W-:-:S04]  /*0420*/  IMAD.HI.U32 R14, R10, R15, RZ ;  /* 0x0000000f0a0e7227 */ /* 0x000fc800078e00ff */
[----:B------:R-:W-:-:S04]  /*0430*/  IMAD.MOV R7, RZ, RZ, -R14 ;  /* 0x000000ffff077224 */ /* 0x000fc800078e0a0e */
[----:B------:R-:W-:Y:S01]  /*0440*/  IMAD R15, R6, R7, R15 ;  /* 0x00000007060f7224 */ /* 0x000fe200078e020f */
[----:B0-----:R-:W-:Y:S01]  /*0450*/  IADD3 R10, PT, PT, R13, 0xffffffe, RZ ;  /* 0x0ffffffe0d0a7810 */ /* 0x001fe20007ffe0ff */
[----:B------:R-:W-:-:S03]  /*0460*/  VIADD R7, R16, 0xffffffe ;  /* 0x0ffffffe10077836 */ /* 0x000fc60000000000 */
[----:B------:R-:W-:Y:S01]  /*0470*/  ISETP.GT.U32.AND P1, PT, R6, R15, PT ;  /* 0x0000000f0600720c */ /* 0x000fe20003f24070 */
[----:B------:R0:W1:Y:S08]  /*0480*/  F2I.FTZ.U32.TRUNC.NTZ R11, R10 ;  /* 0x0000000a000b7305 */ /* 0x000070000021f000 */
[----:B------:R-:W2:Y:S01]  /*0490*/  F2I.FTZ.U32.TRUNC.NTZ R7, R7 ;  /* 0x0000000700077305 */ /* 0x000ea2000021f000 */
[----:B0-----:R-:W-:-:S03]  /*04a0*/  HFMA2 R10, -RZ, RZ, 0, 0 ;  /* 0x00000000ff0a7431 */ /* 0x001fc600000001ff */
[-C--:B------:R-:W-:Y:S02]  /*04b0*/  @!P1 IADD3 R15, PT, PT, R15, -R6.reuse, RZ ;  /* 0x800000060f0f9210 */ /* 0x080fe40007ffe0ff */
[----:B------:R-:W-:Y:S01]  /*04c0*/  @!P1 IADD3 R14, PT, PT, R14, 0x1, RZ ;  /* 0x000000010e0e9810 */ /* 0x000fe20007ffe0ff */
[----:B-1----:R-:W-:Y:S01]  /*04d0*/  IMAD.MOV R13, RZ, RZ, -R11 ;  /* 0x000000ffff0d7224 */ /* 0x002fe200078e0a0b */
[----:B------:R-:W-:Y:S02]  /*04e0*/  ISETP.GE.U32.AND P0, PT, R15, R6, PT ;  /* 0x000000060f00720c */ /* 0x000fe40003f06070 */
[----:B------:R-:W-:Y:S02]  /*04f0*/  LOP3.LUT R6, R8, R0, RZ, 0x3c, !PT ;  /* 0x0000000008067212 */ /* 0x000fe400078e3cff */
[----:B------:R-:W-:Y:S02]  /*0500*/  ISETP.NE.AND P1, PT, R0, RZ, PT ;  /* 0x000000ff0000720c */ /* 0x000fe40003f25270 */
[----:B------:R-:W-:Y:S01]  /*0510*/  ISETP.GE.AND P2, PT, R6, RZ, PT ;  /* 0x000000ff0600720c */ /* 0x000fe20003f46270 */
[----:B------:R-:W-:-:S02]  /*0520*/  IMAD.MOV.U32 R6, RZ, RZ, R13 ;  /* 0x000000ffff067224 */ /* 0x000fc400078e000d */
[----:B--2---:R-:W-:Y:S02]  /*0530*/  IMAD.MOV R16, RZ, RZ, -R7 ;  /* 0x000000ffff107224 */ /* 0x004fe400078e0a07 */
[----:B------:R-:W-:Y:S01]  /*0540*/  IMAD R15, R6, R9, RZ ;  /* 0x00000009060f7224 */ /* 0x000fe200078e02ff */
[----:B------:R-:W-:Y:S02]  /*0550*/  IABS R6, R5 ;  /* 0x0000000500067213 */ /* 0x000fe40000000000 */
[----:B------:R-:W-:Y:S01]  /*0560*/  @P0 IADD3 R14, PT, PT, R14, 0x1, RZ ;  /* 0x000000010e0e0810 */ /* 0x000fe20007ffe0ff */
[----:B------:R-:W-:Y:S01]  /*0570*/  IMAD.HI.U32 R10, R11, R15, R10 ;  /* 0x0000000f0b0a7227 */ /* 0x000fe200078e000a */
[----:B------:R-:W-:Y:S02]  /*0580*/  MOV R15, R16 ;  /* 0x00000010000f7202 */ /* 0x000fe40000000f00 */
[----:B------:R-:W-:Y:S01]  /*0590*/  MOV R11, R6 ;  /* 0x00000006000b7202 */ /* 0x000fe20000000f00 */
[----:B------:R-:W-:-:S02]  /*05a0*/  IMAD.MOV.U32 R13, RZ, RZ, R14 ;  /* 0x000000ffff0d7224 */ /* 0x000fc400078e000e */
[----:B------:R-:W-:Y:S02]  /*05b0*/  IMAD R15, R15, R12, RZ ;  /* 0x0000000c0f0f7224 */ /* 0x000fe400078e02ff */
[----:B------:R-:W-:-:S04]  /*05c0*/  IMAD.HI.U32 R10, R10, R11, RZ ;  /* 0x0000000b0a0a7227 */ /* 0x000fc800078e00ff */
[----:B------:R-:W-:Y:S02]  /*05d0*/  IMAD.MOV.U32 R6, RZ, RZ, RZ ;  /* 0x000000ffff067224 */ /* 0x000fe400078e00ff */
[----:B------:R-:W-:Y:S01]  /*05e0*/  @!P2 IMAD.MOV R13, RZ, RZ, -R13 ;  /* 0x000000ffff0da224 */ /* 0x000fe200078e0a0d */
[----:B------:R-:W-:Y:S01]  /*05f0*/  @!P1 LOP3.LUT R13, RZ, R0, RZ, 0x33, !PT ;  /* 0x00000000ff0d9212 */ /* 0x000fe200078e33ff */
[----:B------:R-:W-:Y:S01]  /*0600*/  IMAD.HI.U32 R7, R7, R15, R6 ;  /* 0x0000000f07077227 */ /* 0x000fe200078e0006 */
[----:B------:R-:W-:Y:S02]  /*0610*/  IADD3 R6, PT, PT, -R10, RZ, RZ ;  /* 0x000000ff0a067210 */ /* 0x000fe40007ffe1ff */
[----:B------:R-:W-:Y:S01]  /*0620*/  IABS R14, R13 ;  /* 0x0000000d000e7213 */ /* 0x000fe20000000000 */
[----:B------:R-:W-:Y:S02]  /*0630*/  IMAD.MOV R15, RZ, RZ, -R13 ;  /* 0x000000ffff0f7224 */ /* 0x000fe400078e0a0d */
[----:B------:R-:W-:-:S02]  /*0640*/  IMAD R6, R9, R6, R11 ;  /* 0x0000000609067224 */ /* 0x000fc400078e020b */
[----:B------:R-:W-:-:S03]  /*0650*/  IMAD.HI.U32 R11, R7, R14, RZ ;  /* 0x0000000e070b7227 */ /* 0x000fc600078e00ff */
[----:B------:R-:W-:Y:S01]  /*0660*/  ISETP.GT.U32.AND P2, PT, R9, R6, PT ;  /* 0x000000060900720c */ /* 0x000fe20003f44070 */
[----:B------:R-:W-:Y:S02]  /*0670*/  IMAD.MOV R7, RZ, RZ, -R11 ;  /* 0x000000ffff077224 */ /* 0x000fe400078e0a0b */
[----:B------:R-:W-:Y:S02]  /*0680*/  IMAD R15, R0, R15, R8 ;  /* 0x0000000f000f7224 */ /* 0x000fe400078e0208 */
[----:B------:R-:W-:-:S05]  /*0690*/  IMAD R7, R12, R7, R14 ;  /* 0x000000070c077224 */ /* 0x000fca00078e020e */
[----:B------:R-:W-:-:S03]  /*06a0*/  ISETP.GT.U32.AND P0, PT, R12, R7, PT ;  /* 0x000000070c00720c */ /* 0x000fc60003f04070 */
[-C--:B------:R-:W-:Y:S02]  /*06b0*/  @!P2 IADD3 R6, PT, PT, R6, -R9.reuse, RZ ;  /* 0x800000090606a210 */ /* 0x080fe40007ffe0ff */
[----:B------:R-:W-:Y:S02]  /*06c0*/  @!P2 IADD3 R10, PT, PT, R10, 0x1, RZ ;  /* 0x000000010a0aa810 */ /* 0x000fe40007ffe0ff */
[----:B------:R-:W-:Y:S02]  /*06d0*/  ISETP.GE.U32.AND P4, PT, R6, R9, PT ;  /* 0x000000090600720c */ /* 0x000fe40003f86070 */
[----:B------:R-:W-:-:S04]  /*06e0*/  LOP3.LUT R6, R5, R4, RZ, 0x3c, !PT ;  /* 0x0000000405067212 */ /* 0x000fc800078e3cff */
[----:B------:R-:W-:Y:S01]  /*06f0*/  @!P0 IMAD.IADD R7, R7, 0x1, -R12 ;  /* 0x0000000107078824 */ /* 0x000fe200078e0a0c */
[----:B------:R-:W-:Y:S01]  /*0700*/  ISETP.GE.AND P1, PT, R6, RZ, PT ;  /* 0x000000ff0600720c */ /* 0x000fe20003f26270 */
[----:B------:R-:W-:Y:S01]  /*0710*/  @!P0 VIADD R11, R11, 0x1 ;  /* 0x000000010b0b8836 */ /* 0x000fe20000000000 */
[----:B------:R-:W-:Y:S02]  /*0720*/  LOP3.LUT R6, R13, R2, RZ, 0x3c, !PT ;  /* 0x000000020d067212 */ /* 0x000fe400078e3cff */
[----:B------:R-:W-:Y:S02]  /*0730*/  ISETP.GE.U32.AND P2, PT, R7, R12, PT ;  /* 0x0000000c0700720c */ /* 0x000fe40003f46070 */
[----:B------:R-:W-:Y:S01]  /*0740*/  @P4 VIADD R10, R10, 0x1 ;  /* 0x000000010a0a4836 */ /* 0x000fe20000000000 */
[----:B------:R-:W-:Y:S02]  /*0750*/  ISETP.GE.AND P4, PT, R6, RZ, PT ;  /* 0x000000ff0600720c */ /* 0x000fe40003f86270 */
[----:B------:R-:W0:Y:S01]  /*0760*/  LDC.64 R6, c[0x0][0x3a8] ;  /* 0x0000ea00ff067b82 */ /* 0x000e220000000a00 */
[----:B------:R-:W-:-:S02]  /*0770*/  ISETP.NE.AND P0, PT, R2, RZ, PT ;  /* 0x000000ff0200720c */ /* 0x000fc40003f05270 */
[----:B------:R-:W-:-:S04]  /*0780*/  MOV R12, R10 ;  /* 0x0000000a000c7202 */ /* 0x000fc80000000f00 */
[----:B------:R-:W-:Y:S01]  /*0790*/  @!P1 IADD3 R12, PT, PT, -R12, RZ, RZ ;  /* 0x000000ff0c0c9210 */ /* 0x000fe20007ffe1ff */
[----:B------:R-:W-:Y:S01]  /*07a0*/  @P2 VIADD R11, R11, 0x1 ;  /* 0x000000010b0b2836 */ /* 0x000fe20000000000 */
[----:B------:R-:W-:-:S04]  /*07b0*/  @!P3 LOP3.LUT R12, RZ, R4, RZ, 0x33, !PT ;  /* 0x00000004ff0cb212 */ /* 0x000fc800078e33ff */
[----:B------:R-:W-:Y:S01]  /*07c0*/  MOV R9, R11 ;  /* 0x0000000b00097202 */ /* 0x000fe20000000f00 */
[----:B------:R-:W-:-:S03]  /*07d0*/  IMAD.MOV R10, RZ, RZ, -R12 ;  /* 0x000000ffff0a7224 */ /* 0x000fc600078e0a0c */
[----:B------:R-:W-:Y:S01]  /*07e0*/  @!P4 IADD3 R9, PT, PT, -R9, RZ, RZ ;  /* 0x000000ff0909c210 */ /* 0x000fe20007ffe1ff */
[----:B------:R-:W-:Y:S01]  /*07f0*/  IMAD R17, R4, R10, R5 ;  /* 0x0000000a04117224 */ /* 0x000fe200078e0205 */
[----:B------:R-:W-:Y:S01]  /*0800*/  @!P0 LOP3.LUT R9, RZ, R2, RZ, 0x33, !PT ;  /* 0x00000002ff098212 */ /* 0x000fe200078e33ff */
[----:B------:R-:W1:Y:S01]  /*0810*/  LDC.64 R10, c[0x0][0x388] ;  /* 0x0000e200ff0a7b82 */ /* 0x000e620000000a00 */
[----:B------:R-:W-:Y:S02]  /*0820*/  IMAD.MOV.U32 R5, RZ, RZ, RZ ;  /* 0x000000ffff057224 */ /* 0x000fe400078e00ff */
[----:B------:R-:W-:Y:S01]  /*0830*/  IADD3 R4, PT, PT, -R9, RZ, RZ ;  /* 0x000000ff09047210 */ /* 0x000fe20007ffe1ff */
[----:B0-----:R-:W-:Y:S02]  /*0840*/  IMAD R6, R17, R6, -UR6 ;  /* 0x8000000611067e24 */ /* 0x001fe4000f8e0206 */
[----:B------:R-:W-:Y:S02]  /*0850*/  IMAD R7, R12, UR4, -R7 ;  /* 0x000000040c077c24 */ /* 0x000fe4000f8e0a07 */
[----:B------:R-:W-:-:S02]  /*0860*/  IMAD R2, R2, R4, R13 ;  /* 0x0000000402027224 */ /* 0x000fc400078e020d */
[----:B---3--:R-:W-:Y:S02]  /*0870*/  IMAD R15, R15, UR5, R6 ;  /* 0x000000050f0f7c24 */ /* 0x008fe4000f8e0206 */
[----:B------:R-:W-:Y:S01]  /*0880*/  IMAD R2, R2, UR7, R7 ;  /* 0x0000000702027c24 */ /* 0x000fe2000f8e0207 */
[----:B------:R-:W0:Y:S02]  /*0890*/  LDCU.64 UR6, c[0x0][0x358] ;  /* 0x00006b00ff0677ac */ /* 0x000e240008000a00 */
[----:B----4-:R-:W-:-:S04]  /*08a0*/  ISETP.GE.U32.AND P0, PT, R15, UR8, PT ;  /* 0x000000080f007c0c */ /* 0x010fc8000bf06070 */
[----:B-----5:R-:W-:Y:S01]  /*08b0*/  ISETP.GE.U32.OR P0, PT, R2, UR9, P0 ;  /* 0x0000000902007c0c */ /* 0x020fe20008706470 */
[----:B-1----:R-:W-:-:S12]  /*08c0*/  IMAD.WIDE R10, R3, 0x4, R10 ;  /* 0x00000004030a7825 */ /* 0x002fd800078e020a */
[----:B0-----:R-:W-:Y:S05]  /*08d0*/  @P0 BRA `(.L_x_25) ;  /* 0x0000000000300947 */ /* 0x001fea0003800000 */
[----:B------:R-:W0:Y:S01]  /*08e0*/  LDCU.64 UR10, c[0x0][0x380] ;  /* 0x00007000ff0a77ac */ /* 0x000e220008000a00 */
[----:B------:R-:W-:Y:S01]  /*08f0*/  IMAD R2, R2, UR8, R15 ;  /* 0x0000000802027c24 */ /* 0x000fe2000f8e020f */
[----:B------:R-:W-:Y:S01]  /*0900*/  SHF.R.S32.HI R0, RZ, 0x1f, R9 ;  /* 0x0000001fff007819 */ /* 0x000fe20000011409 */
[----:B------:R-:W-:-:S03]  /*0910*/  UIMAD.WIDE UR4, UR8, UR9, URZ ;  /* 0x00000009080472a5 */ /* 0x000fc6000f8e02ff */
[----:B------:R-:W-:-:S03]  /*0920*/  SHF.R.S32.HI R3, RZ, 0x1f, R2 ;  /* 0x0000001fff037819 */ /* 0x000fc60000011402 */
[C---:B------:R-:W-:Y:S02]  /*0930*/  IMAD R5, R9.reuse, UR5, RZ ;  /* 0x0000000509057c24 */ /* 0x040fe4000f8e02ff */
[----:B------:R-:W-:-:S04]  /*0940*/  IMAD.WIDE.U32 R2, R9, UR4, R2 ;  /* 0x0000000409027c25 */ /* 0x000fc8000f8e0002 */
[----:B------:R-:W-:Y:S01]  /*0950*/  IMAD R5, R0, UR4, R5 ;  /* 0x0000000400057c24 */ /* 0x000fe2000f8e0205 */
[----:B0-----:R-:W-:-:S04]  /*0960*/  LEA R4, P0, R2, UR10, 0x2 ;  /* 0x0000000a02047c11 */ /* 0x001fc8000f8010ff */
[----:B------:R-:W-:-:S04]  /*0970*/  IADD3 R3, PT, PT, R3, R5, RZ ;  /* 0x0000000503037210 */ /* 0x000fc80007ffe0ff */
[----:B------:R-:W-:-:S06]  /*0980*/  LEA.HI.X R5, R2, UR11, R3, 0x2, P0 ;  /* 0x0000000b02057c11 */ /* 0x000fcc00080f1403 */
[----:B------:R0:W5:Y:S02]  /*0990*/  LDG.E.CONSTANT R5, desc[UR6][R4.64] ;  /* 0x0000000604057981 */ /* 0x000164000c1e9900 */
.L_x_25:
[----:B------:R-:W-:Y:S05]  /*09a0*/  BSYNC.RECONVERGENT B0 ;  /* 0x0000000000007941 */ /* 0x000fea0003800200 */
.L_x_24:
[----:B-----5:R-:W-:Y:S01]  /*09b0*/  STG.E desc[UR6][R10.64], R5 ;  /* 0x000000050a007986 */ /* 0x020fe2000c101906 */
[----:B------:R-:W-:Y:S05]  /*09c0*/  EXIT ;  /* 0x000000000000794d */ /* 0x000fea0003800000 */
.L_x_26:
        /* <DEDUP_REMOVED lines=11> */
.L_x_30:


//--------------------- .nv.shared.reserved.0     --------------------------
	.section	.nv.shared.reserved.0,"aw",@nobits
	.weak		__nv_reservedSMEM_offset_0_alias
	.size		__nv_reservedSMEM_offset_0_alias, 0, 64
	.other		__nv_reservedSMEM_offset_0_alias,@"STO_CUDA_RESERVED_SHARED STV_DEFAULT"
__nv_reservedSMEM_offset_0_alias:
	.zero		0
	.zero		64


//--------------------- .nv.constant0._ZN2ai21unpack_ck_to_oihw_addEPKfPfiiii --------------------------
	.section	.nv.constant0._ZN2ai21unpack_ck_to_oihw_addEPKfPfiiii,"a",@progbits
	.sectionflags	@""
	.align	4
.nv.constant0._ZN2ai21unpack_ck_to_oihw_addEPKfPfiiii:
	.zero		928


//--------------------- .nv.constant0._ZN2ai17pack_w_oihw_to_CKEPKfPfiiii --------------------------
	.section	.nv.constant0._ZN2ai17pack_w_oihw_to_CKEPKfPfiiii,"a",@progbits
	.sectionflags	@""
	.align	4
.nv.constant0._ZN2ai17pack_w_oihw_to_CKEPKfPfiiii:
	.zero		928


//--------------------- .nv.constant0._ZN2ai17pack_w_oihw_to_KCEPKfPfiiii --------------------------
	.section	.nv.constant0._ZN2ai17pack_w_oihw_to_KCEPKfPfiiii,"a",@progbits
	.sectionflags	@""
	.align	4
.nv.constant0._ZN2ai17pack_w_oihw_to_KCEPKfPfiiii:
	.zero		928


//--------------------- .nv.constant0._ZN36_GLOBAL__N__4e0bc6f5_4_k_cu_7bc5208c16reduce_db_kernelILi256EEEvPKfPfii --------------------------
	.section	.nv.constant0._ZN36_GLOBAL__N__4e0bc6f5_4_k_cu_7bc5208c16reduce_db_kernelILi256EEEvPKfPfii,"a",@progbits
	.sectionflags	@""
	.align	4
.nv.constant0._ZN36_GLOBAL__N__4e0bc6f5_4_k_cu_7bc5208c16reduce_db_kernelILi256EEEvPKfPfii:
	.zero		920


//--------------------- .nv.constant0._ZN36_GLOBAL__N__4e0bc6f5_4_k_cu_7bc5208c16transpose_kernelILi256EEEvPKfPfii --------------------------
	.section	.nv.constant0._ZN36_GLOBAL__N__4e0bc6f5_4_k_cu_7bc5208c16transpose_kernelILi256EEEvPKfPfii,"a",@progbits
	.sectionflags	@""
	.align	4
.nv.constant0._ZN36_GLOBAL__N__4e0bc6f5_4_k_cu_7bc5208c16transpose_kernelILi256EEEvPKfPfii:
	.zero		920


//--------------------- .nv.constant0._ZN36_GLOBAL__N__4e0bc6f5_4_k_cu_7bc5208c13col2im_kernelILi256EEEvPKfPfiiiiiiiiiiiii --------------------------
	.section	.nv.constant0._ZN36_GLOBAL__N__4e0bc6f5_4_k_cu_7bc5208c13col2im_kernelILi256EEEvPKfPfiiiiiiiiiiiii,"a",@progbits
	.sectionflags	@""
	.align	4
.nv.constant0._ZN36_GLOBAL__N__4e0bc6f5_4_k_cu_7bc5208c13col2im_kernelILi256EEEvPKfPfiiiiiiiiiiiii:
	.zero		964


//--------------------- .nv.constant0._ZN36_GLOBAL__N__4e0bc6f5_4_k_cu_7bc5208c13im2col_kernelILi256EEEvPKfPfiiiiiiiiiiiii --------------------------
	.section	.nv.constant0._ZN36_GLOBAL__N__4e0bc6f5_4_k_cu_7bc5208c13im2col_kernelILi256EEEvPKfPfiiiiiiiiiiiii,"a",@progbits
	.sectionflags	@""
	.align	4
.nv.constant0._ZN36_GLOBAL__N__4e0bc6f5_4_k_cu_7bc5208c13im2col_kernelILi256EEEvPKfPfiiiiiiiiiiiii:
	.zero		964


//--------------------- SYMBOLS --------------------------

	.type		.nv.reservedSmem.offset0,@object
	.size		.nv.reservedSmem.offset0,0x4
